//
// Generated by NVIDIA NVVM Compiler
//
// Compiler Build ID: CL-36424714
// Cuda compilation tools, release 13.0, V13.0.88
// Based on NVVM 20.0.0
//

.version 9.0
.target sm_100
.address_size 64

	// .globl	_Z9kernel_n4iiiiiiPfiPiS_S_S0_
// _ZZ9kernel_n4iiiiiiPfiPiS_S_S0_E8shared_w has been demoted
// _ZZ9kernel_n4iiiiiiPfiPiS_S_S0_E14shared_nearest has been demoted
// _ZZ9kernel_n4iiiiiiPfiPiS_S_S0_E15shared_blockMap has been demoted

.visible .entry _Z9kernel_n4iiiiiiPfiPiS_S_S0_(
	.param .u32 _Z9kernel_n4iiiiiiPfiPiS_S_S0__param_0,
	.param .u32 _Z9kernel_n4iiiiiiPfiPiS_S_S0__param_1,
	.param .u32 _Z9kernel_n4iiiiiiPfiPiS_S_S0__param_2,
	.param .u32 _Z9kernel_n4iiiiiiPfiPiS_S_S0__param_3,
	.param .u32 _Z9kernel_n4iiiiiiPfiPiS_S_S0__param_4,
	.param .u32 _Z9kernel_n4iiiiiiPfiPiS_S_S0__param_5,
	.param .u64 .ptr .align 1 _Z9kernel_n4iiiiiiPfiPiS_S_S0__param_6,
	.param .u32 _Z9kernel_n4iiiiiiPfiPiS_S_S0__param_7,
	.param .u64 .ptr .align 1 _Z9kernel_n4iiiiiiPfiPiS_S_S0__param_8,
	.param .u64 .ptr .align 1 _Z9kernel_n4iiiiiiPfiPiS_S_S0__param_9,
	.param .u64 .ptr .align 1 _Z9kernel_n4iiiiiiPfiPiS_S_S0__param_10,
	.param .u64 .ptr .align 1 _Z9kernel_n4iiiiiiPfiPiS_S_S0__param_11
)
{
	.reg .pred 	%p<39>;
	.reg .b32 	%r<197>;
	.reg .b32 	%f<43>;
	.reg .b64 	%rd<28>;
	// demoted variable
	.shared .align 4 .b8 _ZZ9kernel_n4iiiiiiPfiPiS_S_S0_E8shared_w[32];
	// demoted variable
	.shared .align 4 .b8 _ZZ9kernel_n4iiiiiiPfiPiS_S_S0_E14shared_nearest[16];
	// demoted variable
	.shared .align 4 .b8 _ZZ9kernel_n4iiiiiiPfiPiS_S_S0_E15shared_blockMap[20736];
	ld.param.u32 	%r69, [_Z9kernel_n4iiiiiiPfiPiS_S_S0__param_0];
	ld.param.u32 	%r70, [_Z9kernel_n4iiiiiiPfiPiS_S_S0__param_1];
	ld.param.u32 	%r71, [_Z9kernel_n4iiiiiiPfiPiS_S_S0__param_2];
	ld.param.u32 	%r72, [_Z9kernel_n4iiiiiiPfiPiS_S_S0__param_3];
	ld.param.u32 	%r73, [_Z9kernel_n4iiiiiiPfiPiS_S_S0__param_4];
	ld.param.u32 	%r74, [_Z9kernel_n4iiiiiiPfiPiS_S_S0__param_5];
	ld.param.u64 	%rd9, [_Z9kernel_n4iiiiiiPfiPiS_S_S0__param_6];
	ld.param.u64 	%rd5, [_Z9kernel_n4iiiiiiPfiPiS_S_S0__param_8];
	ld.param.u64 	%rd6, [_Z9kernel_n4iiiiiiPfiPiS_S_S0__param_9];
	ld.param.u64 	%rd7, [_Z9kernel_n4iiiiiiPfiPiS_S_S0__param_10];
	ld.param.u64 	%rd8, [_Z9kernel_n4iiiiiiPfiPiS_S_S0__param_11];
	cvta.to.global.u64 	%rd1, %rd9;
	mov.u32 	%r76, %ctaid.x;
	mov.u32 	%r1, %ntid.x;
	mov.u32 	%r2, %tid.x;
	mad.lo.s32 	%r3, %r76, %r1, %r2;
	mov.u32 	%r77, %ctaid.y;
	mov.u32 	%r78, %ntid.y;
	mov.u32 	%r4, %tid.y;
	mad.lo.s32 	%r5, %r77, %r78, %r4;
	mul.lo.s32 	%r6, %r4, %r1;
	add.s32 	%r7, %r6, %r2;
	shl.b32 	%r79, %r71, 1;
	setp.ge.s32 	%p2, %r7, %r79;
	@%p2 bra 	$L__BB0_2;
	cvta.to.global.u64 	%rd10, %rd7;
	mul.wide.u32 	%rd11, %r7, 4;
	add.s64 	%rd12, %rd10, %rd11;
	ld.global.f32 	%f4, [%rd12];
	shl.b32 	%r80, %r7, 2;
	mov.u32 	%r81, _ZZ9kernel_n4iiiiiiPfiPiS_S_S0_E8shared_w;
	add.s32 	%r82, %r81, %r80;
	st.shared.f32 	[%r82], %f4;
$L__BB0_2:
	setp.ge.s32 	%p3, %r7, %r71;
	@%p3 bra 	$L__BB0_4;
	cvta.to.global.u64 	%rd13, %rd8;
	mul.wide.u32 	%rd14, %r7, 4;
	add.s64 	%rd15, %rd13, %rd14;
	ld.global.u32 	%r83, [%rd15];
	shl.b32 	%r84, %r7, 2;
	mov.u32 	%r85, _ZZ9kernel_n4iiiiiiPfiPiS_S_S0_E14shared_nearest;
	add.s32 	%r86, %r85, %r84;
	st.shared.u32 	[%r86], %r83;
$L__BB0_4:
	setp.gt.u32 	%p4, %r7, 63;
	setp.lt.s32 	%p5, %r74, 1;
	or.pred  	%p6, %p4, %p5;
	@%p6 bra 	$L__BB0_17;
	mul.lo.s32 	%r8, %r74, %r7;
	and.b32  	%r9, %r74, 15;
	setp.lt.u32 	%p7, %r74, 16;
	mov.b32 	%r180, 0;
	@%p7 bra 	$L__BB0_8;
	and.b32  	%r180, %r74, 2147483632;
	mov.b32 	%r178, 0;
$L__BB0_7:
	.pragma "nounroll";
	add.s32 	%r89, %r178, %r8;
	shl.b32 	%r90, %r89, 2;
	mov.u32 	%r91, _ZZ9kernel_n4iiiiiiPfiPiS_S_S0_E15shared_blockMap;
	add.s32 	%r92, %r91, %r90;
	mov.b32 	%r93, 0;
	st.shared.u32 	[%r92], %r93;
	st.shared.u32 	[%r92+4], %r93;
	st.shared.u32 	[%r92+8], %r93;
	st.shared.u32 	[%r92+12], %r93;
	st.shared.u32 	[%r92+16], %r93;
	st.shared.u32 	[%r92+20], %r93;
	st.shared.u32 	[%r92+24], %r93;
	st.shared.u32 	[%r92+28], %r93;
	st.shared.u32 	[%r92+32], %r93;
	st.shared.u32 	[%r92+36], %r93;
	st.shared.u32 	[%r92+40], %r93;
	st.shared.u32 	[%r92+44], %r93;
	st.shared.u32 	[%r92+48], %r93;
	st.shared.u32 	[%r92+52], %r93;
	st.shared.u32 	[%r92+56], %r93;
	st.shared.u32 	[%r92+60], %r93;
	add.s32 	%r178, %r178, 16;
	setp.ne.s32 	%p8, %r178, %r180;
	@%p8 bra 	$L__BB0_7;
$L__BB0_8:
	setp.eq.s32 	%p9, %r9, 0;
	@%p9 bra 	$L__BB0_17;
	and.b32  	%r14, %r74, 7;
	setp.lt.u32 	%p10, %r9, 8;
	@%p10 bra 	$L__BB0_11;
	add.s32 	%r94, %r180, %r8;
	shl.b32 	%r95, %r94, 2;
	mov.u32 	%r96, _ZZ9kernel_n4iiiiiiPfiPiS_S_S0_E15shared_blockMap;
	add.s32 	%r97, %r96, %r95;
	mov.b32 	%r98, 0;
	st.shared.u32 	[%r97], %r98;
	st.shared.u32 	[%r97+4], %r98;
	st.shared.u32 	[%r97+8], %r98;
	st.shared.u32 	[%r97+12], %r98;
	st.shared.u32 	[%r97+16], %r98;
	st.shared.u32 	[%r97+20], %r98;
	st.shared.u32 	[%r97+24], %r98;
	st.shared.u32 	[%r97+28], %r98;
	add.s32 	%r180, %r180, 8;
$L__BB0_11:
	setp.eq.s32 	%p11, %r14, 0;
	@%p11 bra 	$L__BB0_17;
	and.b32  	%r17, %r74, 3;
	setp.lt.u32 	%p12, %r14, 4;
	@%p12 bra 	$L__BB0_14;
	add.s32 	%r99, %r180, %r8;
	shl.b32 	%r100, %r99, 2;
	mov.u32 	%r101, _ZZ9kernel_n4iiiiiiPfiPiS_S_S0_E15shared_blockMap;
	add.s32 	%r102, %r101, %r100;
	mov.b32 	%r103, 0;
	st.shared.u32 	[%r102], %r103;
	st.shared.u32 	[%r102+4], %r103;
	st.shared.u32 	[%r102+8], %r103;
	st.shared.u32 	[%r102+12], %r103;
	add.s32 	%r180, %r180, 4;
$L__BB0_14:
	setp.eq.s32 	%p13, %r17, 0;
	@%p13 bra 	$L__BB0_17;
	mov.b32 	%r183, 0;
	mov.u32 	%r107, _ZZ9kernel_n4iiiiiiPfiPiS_S_S0_E15shared_blockMap;
$L__BB0_16:
	.pragma "nounroll";
	add.s32 	%r105, %r180, %r8;
	shl.b32 	%r106, %r105, 2;
	add.s32 	%r108, %r107, %r106;
	mov.b32 	%r109, 0;
	st.shared.u32 	[%r108], %r109;
	add.s32 	%r180, %r180, 1;
	add.s32 	%r183, %r183, 1;
	setp.ne.s32 	%p14, %r183, %r17;
	@%p14 bra 	$L__BB0_16;
$L__BB0_17:
	bar.sync 	0;
	setp.ge.s32 	%p15, %r3, %r69;
	setp.ge.s32 	%p16, %r5, %r70;
	or.pred  	%p17, %p15, %p16;
	@%p17 bra 	$L__BB0_43;
	setp.lt.s32 	%p18, %r71, 1;
	@%p18 bra 	$L__BB0_31;
	mul.lo.s32 	%r24, %r71, %r3;
	add.s32 	%r25, %r72, -1;
	mul.lo.s32 	%r26, %r71, %r5;
	add.s32 	%r27, %r73, -1;
	mul.lo.s32 	%r28, %r74, %r7;
	neg.s32 	%r29, %r71;
	cvta.to.global.u64 	%rd2, %rd6;
	cvta.to.global.u64 	%rd3, %rd5;
	mov.b32 	%r184, 0;
$L__BB0_20:
	add.s32 	%r113, %r184, %r24;
	setp.gt.s32 	%p19, %r113, 0;
	setp.lt.s32 	%p20, %r113, %r25;
	and.pred  	%p1, %p19, %p20;
	shl.b32 	%r114, %r184, 3;
	mov.u32 	%r115, _ZZ9kernel_n4iiiiiiPfiPiS_S_S0_E8shared_w;
	add.s32 	%r31, %r115, %r114;
	mad.lo.s32 	%r185, %r113, %r73, %r26;
	shl.b32 	%r186, %r185, 1;
	add.s32 	%r188, %r115, 4;
	mov.u32 	%r189, _ZZ9kernel_n4iiiiiiPfiPiS_S_S0_E14shared_nearest;
	not.pred 	%p21, %p1;
	mov.u32 	%r187, %r26;
	mov.u32 	%r190, %r29;
$L__BB0_21:
	@%p21 bra 	$L__BB0_29;
	setp.lt.s32 	%p22, %r187, 1;
	setp.ge.s32 	%p23, %r187, %r27;
	or.pred  	%p24, %p22, %p23;
	@%p24 bra 	$L__BB0_29;
	mul.wide.s32 	%rd16, %r185, 4;
	add.s64 	%rd17, %rd2, %rd16;
	ld.global.f32 	%f1, [%rd17];
	ld.shared.f32 	%f5, [%r31];
	mul.f32 	%f2, %f1, %f5;
	ld.shared.f32 	%f3, [%r188+-4];
	mul.wide.s32 	%rd18, %r186, 4;
	add.s64 	%rd19, %rd3, %rd18;
	ld.global.u32 	%r46, [%rd19];
	add.s32 	%r116, %r46, %r28;
	shl.b32 	%r117, %r116, 2;
	mov.u32 	%r118, _ZZ9kernel_n4iiiiiiPfiPiS_S_S0_E15shared_blockMap;
	add.s32 	%r119, %r118, %r117;
	ld.shared.f32 	%f6, [%r119];
	fma.rn.f32 	%f7, %f2, %f3, %f6;
	st.shared.f32 	[%r119], %f7;
	ld.global.u32 	%r47, [%rd19+4];
	add.s32 	%r120, %r28, %r47;
	shl.b32 	%r121, %r120, 2;
	add.s32 	%r122, %r118, %r121;
	ld.shared.f32 	%f8, [%r122+36];
	fma.rn.f32 	%f9, %f2, %f3, %f8;
	st.shared.f32 	[%r122+36], %f9;
	shl.b32 	%r123, %r184, 2;
	mov.u32 	%r124, _ZZ9kernel_n4iiiiiiPfiPiS_S_S0_E14shared_nearest;
	add.s32 	%r125, %r124, %r123;
	ld.shared.u32 	%r126, [%r125];
	add.s32 	%r48, %r126, %r2;
	setp.gt.u32 	%p25, %r48, 7;
	@%p25 bra 	$L__BB0_25;
	ld.shared.f32 	%f10, [%r31+4];
	mul.f32 	%f11, %f1, %f10;
	add.s32 	%r127, %r48, %r6;
	mul.lo.s32 	%r128, %r127, %r74;
	add.s32 	%r129, %r128, %r46;
	shl.b32 	%r130, %r129, 2;
	mov.u32 	%r131, _ZZ9kernel_n4iiiiiiPfiPiS_S_S0_E15shared_blockMap;
	add.s32 	%r132, %r131, %r130;
	ld.shared.f32 	%f12, [%r132];
	fma.rn.f32 	%f13, %f11, %f3, %f12;
	st.shared.f32 	[%r132], %f13;
	add.s32 	%r133, %r47, %r128;
	shl.b32 	%r134, %r133, 2;
	add.s32 	%r135, %r131, %r134;
	ld.shared.f32 	%f14, [%r135+36];
	fma.rn.f32 	%f15, %f11, %f3, %f14;
	st.shared.f32 	[%r135+36], %f15;
$L__BB0_25:
	ld.shared.u32 	%r136, [%r189];
	add.s32 	%r49, %r136, %r4;
	setp.gt.u32 	%p26, %r49, 7;
	@%p26 bra 	$L__BB0_27;
	ld.shared.f32 	%f16, [%r188];
	mad.lo.s32 	%r137, %r49, %r1, %r2;
	mul.lo.s32 	%r138, %r137, %r74;
	add.s32 	%r139, %r138, %r46;
	shl.b32 	%r140, %r139, 2;
	mov.u32 	%r141, _ZZ9kernel_n4iiiiiiPfiPiS_S_S0_E15shared_blockMap;
	add.s32 	%r142, %r141, %r140;
	ld.shared.f32 	%f17, [%r142];
	fma.rn.f32 	%f18, %f2, %f16, %f17;
	st.shared.f32 	[%r142], %f18;
	add.s32 	%r143, %r47, %r138;
	shl.b32 	%r144, %r143, 2;
	add.s32 	%r145, %r141, %r144;
	ld.shared.f32 	%f19, [%r145+36];
	fma.rn.f32 	%f20, %f2, %f16, %f19;
	st.shared.f32 	[%r145+36], %f20;
$L__BB0_27:
	or.b32  	%r146, %r48, %r49;
	setp.gt.u32 	%p27, %r146, 7;
	@%p27 bra 	$L__BB0_29;
	ld.shared.f32 	%f21, [%r31+4];
	mul.f32 	%f22, %f1, %f21;
	ld.shared.f32 	%f23, [%r188];
	mad.lo.s32 	%r147, %r49, %r1, %r48;
	mul.lo.s32 	%r148, %r147, %r74;
	add.s32 	%r149, %r148, %r46;
	shl.b32 	%r150, %r149, 2;
	mov.u32 	%r151, _ZZ9kernel_n4iiiiiiPfiPiS_S_S0_E15shared_blockMap;
	add.s32 	%r152, %r151, %r150;
	ld.shared.f32 	%f24, [%r152];
	fma.rn.f32 	%f25, %f22, %f23, %f24;
	st.shared.f32 	[%r152], %f25;
	add.s32 	%r153, %r47, %r148;
	shl.b32 	%r154, %r153, 2;
	add.s32 	%r155, %r151, %r154;
	ld.shared.f32 	%f26, [%r155+36];
	fma.rn.f32 	%f27, %f22, %f23, %f26;
	st.shared.f32 	[%r155+36], %f27;
$L__BB0_29:
	add.s32 	%r190, %r190, 1;
	setp.ne.s32 	%p28, %r190, 0;
	add.s32 	%r189, %r189, 4;
	add.s32 	%r188, %r188, 8;
	add.s32 	%r187, %r187, 1;
	add.s32 	%r186, %r186, 2;
	add.s32 	%r185, %r185, 1;
	@%p28 bra 	$L__BB0_21;
	add.s32 	%r184, %r184, 1;
	setp.eq.s32 	%p29, %r184, %r71;
	@%p29 bra 	$L__BB0_31;
	bra.uni 	$L__BB0_20;
$L__BB0_31:
	setp.lt.s32 	%p30, %r74, 1;
	@%p30 bra 	$L__BB0_43;
	ld.param.u32 	%r177, [_Z9kernel_n4iiiiiiPfiPiS_S_S0__param_7];
	mul.lo.s32 	%r34, %r74, %r7;
	mul.lo.s32 	%r157, %r74, %r5;
	mad.lo.s32 	%r35, %r177, %r3, %r157;
	and.b32  	%r36, %r74, 7;
	setp.lt.u32 	%p31, %r74, 8;
	mov.b32 	%r194, 0;
	@%p31 bra 	$L__BB0_35;
	and.b32  	%r194, %r74, 2147483640;
	neg.s32 	%r193, %r194;
	shl.b32 	%r158, %r34, 2;
	mov.u32 	%r159, _ZZ9kernel_n4iiiiiiPfiPiS_S_S0_E15shared_blockMap;
	add.s32 	%r160, %r158, %r159;
	add.s32 	%r192, %r160, 16;
	add.s64 	%rd4, %rd1, 16;
	mov.u32 	%r191, %r35;
$L__BB0_34:
	.pragma "nounroll";
	mul.wide.s32 	%rd20, %r191, 4;
	add.s64 	%rd21, %rd4, %rd20;
	ld.shared.f32 	%f28, [%r192+-16];
	st.global.f32 	[%rd21+-16], %f28;
	ld.shared.f32 	%f29, [%r192+-12];
	st.global.f32 	[%rd21+-12], %f29;
	ld.shared.f32 	%f30, [%r192+-8];
	st.global.f32 	[%rd21+-8], %f30;
	ld.shared.f32 	%f31, [%r192+-4];
	st.global.f32 	[%rd21+-4], %f31;
	ld.shared.f32 	%f32, [%r192];
	st.global.f32 	[%rd21], %f32;
	ld.shared.f32 	%f33, [%r192+4];
	st.global.f32 	[%rd21+4], %f33;
	ld.shared.f32 	%f34, [%r192+8];
	st.global.f32 	[%rd21+8], %f34;
	ld.shared.f32 	%f35, [%r192+12];
	st.global.f32 	[%rd21+12], %f35;
	add.s32 	%r193, %r193, 8;
	add.s32 	%r192, %r192, 32;
	add.s32 	%r191, %r191, 8;
	setp.ne.s32 	%p32, %r193, 0;
	@%p32 bra 	$L__BB0_34;
$L__BB0_35:
	setp.eq.s32 	%p33, %r36, 0;
	@%p33 bra 	$L__BB0_43;
	and.b32  	%r64, %r74, 3;
	setp.lt.u32 	%p34, %r36, 4;
	@%p34 bra 	$L__BB0_38;
	add.s32 	%r161, %r194, %r34;
	shl.b32 	%r162, %r161, 2;
	mov.u32 	%r163, _ZZ9kernel_n4iiiiiiPfiPiS_S_S0_E15shared_blockMap;
	add.s32 	%r164, %r163, %r162;
	ld.shared.f32 	%f36, [%r164];
	add.s32 	%r165, %r35, %r194;
	mul.wide.s32 	%rd22, %r165, 4;
	add.s64 	%rd23, %rd1, %rd22;
	st.global.f32 	[%rd23], %f36;
	ld.shared.f32 	%f37, [%r164+4];
	st.global.f32 	[%rd23+4], %f37;
	ld.shared.f32 	%f38, [%r164+8];
	st.global.f32 	[%rd23+8], %f38;
	ld.shared.f32 	%f39, [%r164+12];
	st.global.f32 	[%rd23+12], %f39;
	add.s32 	%r194, %r194, 4;
$L__BB0_38:
	setp.eq.s32 	%p35, %r64, 0;
	@%p35 bra 	$L__BB0_43;
	setp.eq.s32 	%p36, %r64, 1;
	@%p36 bra 	$L__BB0_41;
	add.s32 	%r166, %r194, %r34;
	shl.b32 	%r167, %r166, 2;
	mov.u32 	%r168, _ZZ9kernel_n4iiiiiiPfiPiS_S_S0_E15shared_blockMap;
	add.s32 	%r169, %r168, %r167;
	ld.shared.f32 	%f40, [%r169];
	add.s32 	%r170, %r35, %r194;
	mul.wide.s32 	%rd24, %r170, 4;
	add.s64 	%rd25, %rd1, %rd24;
	st.global.f32 	[%rd25], %f40;
	ld.shared.f32 	%f41, [%r169+4];
	st.global.f32 	[%rd25+4], %f41;
	add.s32 	%r194, %r194, 2;
$L__BB0_41:
	and.b32  	%r171, %r74, 1;
	setp.eq.b32 	%p37, %r171, 1;
	not.pred 	%p38, %p37;
	@%p38 bra 	$L__BB0_43;
	add.s32 	%r172, %r194, %r34;
	shl.b32 	%r173, %r172, 2;
	mov.u32 	%r174, _ZZ9kernel_n4iiiiiiPfiPiS_S_S0_E15shared_blockMap;
	add.s32 	%r175, %r174, %r173;
	ld.shared.f32 	%f42, [%r175];
	add.s32 	%r176, %r35, %r194;
	mul.wide.s32 	%rd26, %r176, 4;
	add.s64 	%rd27, %rd1, %rd26;
	st.global.f32 	[%rd27], %f42;
$L__BB0_43:
	ret;

}


// ===== COMPILED SASS (sm_100) =====

	.target	sm_100

	.elftype	@"ET_EXEC"


//--------------------- .note.nv.tkinfo           --------------------------
	.section	.note.nv.tkinfo,"",@"SHT_NOTE"
	.sectionflags	@"SHF_NOTE_NV_TKINFO"
	.tkinfo
        /*0018*/ 	.word	0x00000002
        /*0030*/ 	.string	""
        /*0030*/ 	.string	"ptxas"
        /*0030*/ 	.string	"Cuda compilation tools, release 13.0, V13.0.88"
        /*0030*/ 	.string	"Build cuda_13.0.r13.0/compiler.36424714_0"
        /*0030*/ 	.string	"-arch sm_100 -m 64 "



//--------------------- .note.nv.cuinfo           --------------------------
	.section	.note.nv.cuinfo,"",@"SHT_NOTE"
	.sectionflags	@"SHF_NOTE_NV_CUINFO"
        /*0018*/ 	.short	0x0002
        /*001a*/ 	.short	0x0064
        /*001c*/ 	.short	0x0082
	.zero		2


//--------------------- .nv.info                  --------------------------
	.section	.nv.info,"",@"SHT_CUDA_INFO"
	.align	4


	//----- nvinfo : EIATTR_REGCOUNT
	.align		4
        /*0000*/ 	.byte	0x04, 0x2f
        /*0002*/ 	.short	(.L_1 - .L_0)
	.align		4
.L_0:
        /*0004*/ 	.word	index@(_Z9kernel_n4iiiiiiPfiPiS_S_S0_)
        /*0008*/ 	.word	0x00000020


	//----- nvinfo : EIATTR_FRAME_SIZE
	.align		4
.L_1:
        /*000c*/ 	.byte	0x04, 0x11
        /*000e*/ 	.short	(.L_3 - .L_2)
	.align		4
.L_2:
        /*0010*/ 	.word	index@(_Z9kernel_n4iiiiiiPfiPiS_S_S0_)
        /*0014*/ 	.word	0x00000000


	//----- nvinfo : EIATTR_MIN_STACK_SIZE
	.align		4
.L_3:
        /*0018*/ 	.byte	0x04, 0x12
        /*001a*/ 	.short	(.L_5 - .L_4)
	.align		4
.L_4:
        /*001c*/ 	.word	index@(_Z9kernel_n4iiiiiiPfiPiS_S_S0_)
        /*0020*/ 	.word	0x00000000
.L_5:


//--------------------- .nv.compat                --------------------------
	.section	.nv.compat,"",@"SHT_CUDA_COMPAT_INFO"
	.align	4
        /*0000*/ 	.byte	0x02, 0x09, 0x00, 0x00, 0x02, 0x02, 0x01, 0x00, 0x02, 0x05, 0x05, 0x00, 0x03, 0x07, 0x01, 0x01
        /*0010*/ 	.byte	0x02, 0x03, 0x00, 0x00, 0x02, 0x06, 0x01, 0x00, 0x04, 0x0b, 0x08, 0x00, 0x09, 0x00, 0x00, 0x00
        /*0020*/ 	.byte	0x00, 0x00, 0x00, 0x00


//--------------------- .nv.info._Z9kernel_n4iiiiiiPfiPiS_S_S0_ --------------------------
	.section	.nv.info._Z9kernel_n4iiiiiiPfiPiS_S_S0_,"",@"SHT_CUDA_INFO"
	.sectionflags	@""
	.align	4


	//----- nvinfo : EIATTR_CUDA_API_VERSION
	.align		4
        /*0000*/ 	.byte	0x04, 0x37
        /*0002*/ 	.short	(.L_7 - .L_6)
.L_6:
        /*0004*/ 	.word	0x00000082


	//----- nvinfo : EIATTR_KPARAM_INFO
	.align		4
.L_7:
        /*0008*/ 	.byte	0x04, 0x17
        /*000a*/ 	.short	(.L_9 - .L_8)
.L_8:
        /*000c*/ 	.word	0x00000000
        /*0010*/ 	.short	0x000b
        /*0012*/ 	.short	0x0040
        /*0014*/ 	.byte	0x00, 0xf5, 0x21, 0x00


	//----- nvinfo : EIATTR_KPARAM_INFO
	.align		4
.L_9:
        /*0018*/ 	.byte	0x04, 0x17
        /*001a*/ 	.short	(.L_11 - .L_10)
.L_10:
        /*001c*/ 	.word	0x00000000
        /*0020*/ 	.short	0x000a
        /*0022*/ 	.short	0x0038
        /*0024*/ 	.byte	0x00, 0xf5, 0x21, 0x00


	//----- nvinfo : EIATTR_KPARAM_INFO
	.align		4
.L_11:
        /*0028*/ 	.byte	0x04, 0x17
        /*002a*/ 	.short	(.L_13 - .L_12)
.L_12:
        /*002c*/ 	.word	0x00000000
        /*0030*/ 	.short	0x0009
        /*0032*/ 	.short	0x0030
        /*0034*/ 	.byte	0x00, 0xf5, 0x21, 0x00


	//----- nvinfo : EIATTR_KPARAM_INFO
	.align		4
.L_13:
        /*0038*/ 	.byte	0x04, 0x17
        /*003a*/ 	.short	(.L_15 - .L_14)
.L_14:
        /*003c*/ 	.word	0x00000000
        /*0040*/ 	.short	0x0008
        /*0042*/ 	.short	0x0028
        /*0044*/ 	.byte	0x00, 0xf5, 0x21, 0x00


	//----- nvinfo : EIATTR_KPARAM_INFO
	.align		4
.L_15:
        /*0048*/ 	.byte	0x04, 0x17
        /*004a*/ 	.short	(.L_17 - .L_16)
.L_16:
        /*004c*/ 	.word	0x00000000
        /*0050*/ 	.short	0x0007
        /*0052*/ 	.short	0x0020
        /*0054*/ 	.byte	0x00, 0xf0, 0x11, 0x00


	//----- nvinfo : EIATTR_KPARAM_INFO
	.align		4
.L_17:
        /*0058*/ 	.byte	0x04, 0x17
        /*005a*/ 	.short	(.L_19 - .L_18)
.L_18:
        /*005c*/ 	.word	0x00000000
        /*0060*/ 	.short	0x0006
        /*0062*/ 	.short	0x0018
        /*0064*/ 	.byte	0x00, 0xf5, 0x21, 0x00


	//----- nvinfo : EIATTR_KPARAM_INFO
	.align		4
.L_19:
        /*0068*/ 	.byte	0x04, 0x17
        /*006a*/ 	.short	(.L_21 - .L_20)
.L_20:
        /*006c*/ 	.word	0x00000000
        /*0070*/ 	.short	0x0005
        /*0072*/ 	.short	0x0014
        /*0074*/ 	.byte	0x00, 0xf0, 0x11, 0x00


	//----- nvinfo : EIATTR_KPARAM_INFO
	.align		4
.L_21:
        /*0078*/ 	.byte	0x04, 0x17
        /*007a*/ 	.short	(.L_23 - .L_22)
.L_22:
        /*007c*/ 	.word	0x00000000
        /*0080*/ 	.short	0x0004
        /*0082*/ 	.short	0x0010
        /*0084*/ 	.byte	0x00, 0xf0, 0x11, 0x00


	//----- nvinfo : EIATTR_KPARAM_INFO
	.align		4
.L_23:
        /*0088*/ 	.byte	0x04, 0x17
        /*008a*/ 	.short	(.L_25 - .L_24)
.L_24:
        /*008c*/ 	.word	0x00000000
        /*0090*/ 	.short	0x0003
        /*0092*/ 	.short	0x000c
        /*0094*/ 	.byte	0x00, 0xf0, 0x11, 0x00


	//----- nvinfo : EIATTR_KPARAM_INFO
	.align		4
.L_25:
        /*0098*/ 	.byte	0x04, 0x17
        /*009a*/ 	.short	(.L_27 - .L_26)
.L_26:
        /*009c*/ 	.word	0x00000000
        /*00a0*/ 	.short	0x0002
        /*00a2*/ 	.short	0x0008
        /*00a4*/ 	.byte	0x00, 0xf0, 0x11, 0x00


	//----- nvinfo : EIATTR_KPARAM_INFO
	.align		4
.L_27:
        /*00a8*/ 	.byte	0x04, 0x17
        /*00aa*/ 	.short	(.L_29 - .L_28)
.L_28:
        /*00ac*/ 	.word	0x00000000
        /*00b0*/ 	.short	0x0001
        /*00b2*/ 	.short	0x0004
        /*00b4*/ 	.byte	0x00, 0xf0, 0x11, 0x00


	//----- nvinfo : EIATTR_KPARAM_INFO
	.align		4
.L_29:
        /*00b8*/ 	.byte	0x04, 0x17
        /*00ba*/ 	.short	(.L_31 - .L_30)
.L_30:
        /*00bc*/ 	.word	0x00000000
        /*00c0*/ 	.short	0x0000
        /*00c2*/ 	.short	0x0000
        /*00c4*/ 	.byte	0x00, 0xf0, 0x11, 0x00


	//----- nvinfo : EIATTR_SPARSE_MMA_MASK
	.align		4
.L_31:
        /*00c8*/ 	.byte	0x03, 0x50
        /*00ca*/ 	.short	0x0000


	//----- nvinfo : EIATTR_MAXREG_COUNT
	.align		4
        /*00cc*/ 	.byte	0x03, 0x1b
        /*00ce*/ 	.short	0x00ff


	//----- nvinfo : EIATTR_NUM_BARRIERS
	.align		4
        /*00d0*/ 	.byte	0x02, 0x4c
        /*00d2*/ 	.byte	0x01
	.zero		1


	//----- nvinfo : EIATTR_MERCURY_ISA_VERSION
	.align		4
        /*00d4*/ 	.byte	0x03, 0x5f
        /*00d6*/ 	.short	0x0101


	//----- nvinfo : EIATTR_VRC_CTA_INIT_COUNT
	.align		4
        /*00d8*/ 	.byte	0x02, 0x4a
	.zero		1
	.zero		1


	//----- nvinfo : EIATTR_EXIT_INSTR_OFFSETS
	.align		4
        /*00dc*/ 	.byte	0x04, 0x1c
        /*00de*/ 	.short	(.L_33 - .L_32)


	//   ....[0]....
.L_32:
        /*00e0*/ 	.word	0x000007c0


	//   ....[1]....
        /*00e4*/ 	.word	0x00000fd0


	//   ....[2]....
        /*00e8*/ 	.word	0x000012b0


	//   ....[3]....
        /*00ec*/ 	.word	0x00001420


	//   ....[4]....
        /*00f0*/ 	.word	0x00001550


	//   ....[5]....
        /*00f4*/ 	.word	0x00001610


	//----- nvinfo : EIATTR_CRS_STACK_SIZE
	.align		4
.L_33:
        /*00f8*/ 	.byte	0x04, 0x1e
        /*00fa*/ 	.short	(.L_35 - .L_34)
.L_34:
        /*00fc*/ 	.word	0x00000000


	//----- nvinfo : EIATTR_CBANK_PARAM_SIZE
	.align		4
.L_35:
        /*0100*/ 	.byte	0x03, 0x19
        /*0102*/ 	.short	0x0048


	//----- nvinfo : EIATTR_PARAM_CBANK
	.align		4
        /*0104*/ 	.byte	0x04, 0x0a
        /*0106*/ 	.short	(.L_37 - .L_36)
	.align		4
.L_36:
        /*0108*/ 	.word	index@(.nv.constant0._Z9kernel_n4iiiiiiPfiPiS_S_S0_)
        /*010c*/ 	.short	0x0380
        /*010e*/ 	.short	0x0048


	//----- nvinfo : EIATTR_SW_WAR
	.align		4
.L_37:
        /*0110*/ 	.byte	0x04, 0x36
        /*0112*/ 	.short	(.L_39 - .L_38)
.L_38:
        /*0114*/ 	.word	0x00000008
.L_39:


//--------------------- .nv.callgraph             --------------------------
	.section	.nv.callgraph,"",@"SHT_CUDA_CALLGRAPH"
	.align	4
	.sectionentsize	8
	.align		4
        /*0000*/ 	.word	0x00000000
	.align		4
        /*0004*/ 	.word	0xffffffff
	.align		4
        /*0008*/ 	.word	0x00000000
	.align		4
        /*000c*/ 	.word	0xfffffffe
	.align		4
        /*0010*/ 	.word	0x00000000
	.align		4
        /*0014*/ 	.word	0xfffffffd
	.align		4
        /*0018*/ 	.word	0x00000000
	.align		4
        /*001c*/ 	.word	0xfffffffc


//--------------------- .text._Z9kernel_n4iiiiiiPfiPiS_S_S0_ --------------------------
	.section	.text._Z9kernel_n4iiiiiiPfiPiS_S_S0_,"ax",@progbits
	.align	128
        .global         _Z9kernel_n4iiiiiiPfiPiS_S_S0_
        .type           _Z9kernel_n4iiiiiiPfiPiS_S_S0_,@function
        .size           _Z9kernel_n4iiiiiiPfiPiS_S_S0_,(.L_x_21 - _Z9kernel_n4iiiiiiPfiPiS_S_S0_)
        .other          _Z9kernel_n4iiiiiiPfiPiS_S_S0_,@"STO_CUDA_ENTRY STV_DEFAULT"
_Z9kernel_n4iiiiiiPfiPiS_S_S0_:
.text._Z9kernel_n4iiiiiiPfiPiS_S_S0_:
[----:B------:R-:W-:Y:S01]  /*0000*/  LDC R1, c[0x0][0x37c] ;  /* 0x0000df00ff017b82 */ /* 0x000fe20000000800 */
[----:B------:R-:W0:Y:S07]  /*0010*/  S2R R21, SR_TID.Y ;  /* 0x0000000000157919 */ /* 0x000e2e0000002200 */
[----:B------:R-:W0:Y:S01]  /*0020*/  LDC R14, c[0x0][0x360] ;  /* 0x0000d800ff0e7b82 */ /* 0x000e220000000800 */
[----:B------:R-:W1:Y:S01]  /*0030*/  LDCU UR7, c[0x0][0x388] ;  /* 0x00007100ff0777ac */ /* 0x000e620008000800 */
[----:B------:R-:W2:Y:S01]  /*0040*/  S2R R19, SR_TID.X ;  /* 0x0000000000137919 */ /* 0x000ea20000002100 */
[----:B------:R-:W3:Y:S01]  /*0050*/  LDCU.64 UR8, c[0x0][0x358] ;  /* 0x00006b00ff0877ac */ /* 0x000ee20008000a00 */
[----:B-1----:R-:W-:Y:S01]  /*0060*/  USHF.L.U32 UR4, UR7, 0x1, URZ ;  /* 0x0000000107047899 */ /* 0x002fe200080006ff */
[----:B0-----:R-:W-:-:S04]  /*0070*/  IMAD R0, R14, R21, RZ ;  /* 0x000000150e007224 */ /* 0x001fc800078e02ff */
[----:B--2---:R-:W-:Y:S02]  /*0080*/  IMAD.IADD R17, R0, 0x1, R19 ;  /* 0x0000000100117824 */ /* 0x004fe400078e0213 */
[----:B------:R-:W0:Y:S03]  /*0090*/  LDC R0, c[0x0][0x394] ;  /* 0x0000e500ff007b82 */ /* 0x000e260000000800 */
[C---:B------:R-:W-:Y:S02]  /*00a0*/  ISETP.GE.AND P0, PT, R17.reuse, UR4, PT ;  /* 0x0000000411007c0c */ /* 0x040fe4000bf06270 */
[----:B------:R-:W-:-:S11]  /*00b0*/  ISETP.GE.AND P1, PT, R17, UR7, PT ;  /* 0x0000000711007c0c */ /* 0x000fd6000bf26270 */
[----:B------:R-:W1:Y:S08]  /*00c0*/  @!P0 LDC.64 R2, c[0x0][0x3b8] ;  /* 0x0000ee00ff028b82 */ /* 0x000e700000000a00 */
[----:B------:R-:W2:Y:S01]  /*00d0*/  @!P1 LDC.64 R4, c[0x0][0x3c0] ;  /* 0x0000f000ff049b82 */ /* 0x000ea20000000a00 */
[----:B-1----:R-:W-:-:S06]  /*00e0*/  @!P0 IMAD.WIDE.U32 R2, R17, 0x4, R2 ;  /* 0x0000000411028825 */ /* 0x002fcc00078e0002 */
[----:B---3--:R1:W3:Y:S01]  /*00f0*/  @!P0 LDG.E R2, desc[UR8][R2.64] ;  /* 0x0000000802028981 */ /* 0x0082e2000c1e1900 */
[----:B--2---:R-:W-:-:S06]  /*0100*/  @!P1 IMAD.WIDE.U32 R4, R17, 0x4, R4 ;  /* 0x0000000411049825 */ /* 0x004fcc00078e0004 */
[----:B------:R2:W4:Y:S01]  /*0110*/  @!P1 LDG.E R4, desc[UR8][R4.64] ;  /* 0x0000000804049981 */ /* 0x000522000c1e1900 */
[----:B------:R-:W5:Y:S01]  /*0120*/  @!P0 S2R R9, SR_CgaCtaId ;  /* 0x0000000000098919 */ /* 0x000f620000008800 */
[----:B------:R-:W0:Y:S01]  /*0130*/  @!P1 S2R R8, SR_CgaCtaId ;  /* 0x0000000000089919 */ /* 0x000e220000008800 */
[----:B------:R-:W-:Y:S02]  /*0140*/  @!P1 MOV R7, 0x400 ;  /* 0x0000040000079802 */ /* 0x000fe40000000f00 */
[----:B------:R-:W-:-:S03]  /*0150*/  @!P0 MOV R6, 0x400 ;  /* 0x0000040000068802 */ /* 0x000fc60000000f00 */
[----:B------:R-:W-:Y:S01]  /*0160*/  @!P1 VIADD R7, R7, 0x20 ;  /* 0x0000002007079836 */ /* 0x000fe20000000000 */
[----:B------:R-:W2:Y:S08]  /*0170*/  S2UR UR4, SR_CTAID.X ;  /* 0x00000000000479c3 */ /* 0x000eb00000002500 */
[----:B------:R-:W2:Y:S08]  /*0180*/  S2UR UR5, SR_CTAID.Y ;  /* 0x00000000000579c3 */ /* 0x000eb00000002600 */
[----:B------:R-:W2:Y:S01]  /*0190*/  LDC R10, c[0x0][0x364] ;  /* 0x0000d900ff0a7b82 */ /* 0x000ea20000000800 */
[----:B-----5:R-:W-:-:S02]  /*01a0*/  @!P0 LEA R6, R9, R6, 0x18 ;  /* 0x0000000609068211 */ /* 0x020fc400078ec0ff */
[----:B0-----:R-:W-:Y:S02]  /*01b0*/  @!P1 LEA R8, R8, R7, 0x18 ;  /* 0x0000000708089211 */ /* 0x001fe400078ec0ff */
[----:B-1----:R-:W-:-:S03]  /*01c0*/  @!P0 LEA R3, R17, R6, 0x2 ;  /* 0x0000000611038211 */ /* 0x002fc600078e10ff */
[----:B--2---:R-:W-:Y:S01]  /*01d0*/  @!P1 IMAD R5, R17, 0x4, R8 ;  /* 0x0000000411059824 */ /* 0x004fe200078e0208 */
[----:B------:R-:W-:Y:S01]  /*01e0*/  BSSY.RECONVERGENT B0, `(.L_x_0) ;  /* 0x0000059000007945 */ /* 0x000fe20003800200 */
[----:B------:R-:W-:Y:S02]  /*01f0*/  IMAD R15, R14, UR4, R19 ;  /* 0x000000040e0f7c24 */ /* 0x000fe4000f8e0213 */
[----:B------:R-:W-:Y:S01]  /*0200*/  IMAD R13, R10, UR5, R21 ;  /* 0x000000050a0d7c24 */ /* 0x000fe2000f8e0215 */
[----:B---3--:R0:W-:Y:S01]  /*0210*/  @!P0 STS [R3], R2 ;  /* 0x0000000203008388 */ /* 0x0081e20000000800 */
[----:B------:R-:W-:-:S03]  /*0220*/  ISETP.GE.AND P0, PT, R0, 0x1, PT ;  /* 0x000000010000780c */ /* 0x000fc60003f06270 */
[----:B----4-:R0:W-:Y:S01]  /*0230*/  @!P1 STS [R5], R4 ;  /* 0x0000000405009388 */ /* 0x0101e20000000800 */
[----:B------:R-:W-:-:S13]  /*0240*/  ISETP.GT.U32.OR P0, PT, R17, 0x3f, !P0 ;  /* 0x0000003f1100780c */ /* 0x000fda0004704470 */
[----:B0-----:R-:W-:Y:S05]  /*0250*/  @P0 BRA `(.L_x_1) ;  /* 0x0000000400440947 */ /* 0x001fea0003800000 */
[C---:B------:R-:W-:Y:S01]  /*0260*/  ISETP.GE.U32.AND P0, PT, R0.reuse, 0x10, PT ;  /* 0x000000100000780c */ /* 0x040fe20003f06070 */
[----:B------:R-:W-:Y:S01]  /*0270*/  IMAD.MOV.U32 R2, RZ, RZ, RZ ;  /* 0x000000ffff027224 */ /* 0x000fe200078e00ff */
[----:B------:R-:W-:-:S04]  /*0280*/  LOP3.LUT R4, R0, 0xf, RZ, 0xc0, !PT ;  /* 0x0000000f00047812 */ /* 0x000fc800078ec0ff */
[----:B------:R-:W-:-:S07]  /*0290*/  ISETP.NE.AND P1, PT, R4, RZ, PT ;  /* 0x000000ff0400720c */ /* 0x000fce0003f25270 */
[----:B------:R-:W-:Y:S06]  /*02a0*/  @!P0 BRA `(.L_x_2) ;  /* 0x00000000006c8947 */ /* 0x000fec0003800000 */
[----:B------:R-:W0:Y:S01]  /*02b0*/  S2UR UR5, SR_CgaCtaId ;  /* 0x00000000000579c3 */ /* 0x000e220000008800 */
[----:B------:R-:W-:Y:S01]  /*02c0*/  UMOV UR4, 0x400 ;  /* 0x0000040000047882 */ /* 0x000fe20000000000 */
[----:B------:R-:W-:Y:S01]  /*02d0*/  LOP3.LUT R2, R0, 0x7ffffff0, RZ, 0xc0, !PT ;  /* 0x7ffffff000027812 */ /* 0x000fe200078ec0ff */
[----:B------:R-:W-:-:S04]  /*02e0*/  UIADD3 UR4, UPT, UPT, UR4, 0x30, URZ ;  /* 0x0000003004047890 */ /* 0x000fc8000fffe0ff */
[----:B0-----:R-:W-:-:S03]  /*02f0*/  ULEA UR5, UR5, UR4, 0x18 ;  /* 0x0000000405057291 */ /* 0x001fc6000f8ec0ff */
[----:B------:R-:W-:-:S09]  /*0300*/  UMOV UR4, URZ ;  /* 0x000000ff00047c82 */ /* 0x000fd20008000000 */
.L_x_3:
[----:B0-----:R-:W-:Y:S01]  /*0310*/  IMAD R3, R17, R0, UR4 ;  /* 0x0000000411037e24 */ /* 0x001fe2000f8e0200 */
[----:B------:R-:W-:-:S04]  /*0320*/  UIADD3 UR4, UPT, UPT, UR4, 0x10, URZ ;  /* 0x0000001004047890 */ /* 0x000fc8000fffe0ff */
[----:B------:R-:W-:Y:S02]  /*0330*/  LEA R3, R3, UR5, 0x2 ;  /* 0x0000000503037c11 */ /* 0x000fe4000f8e10ff */
[----:B------:R-:W-:-:S03]  /*0340*/  ISETP.NE.AND P0, PT, R2, UR4, PT ;  /* 0x0000000402007c0c */ /* 0x000fc6000bf05270 */
[----:B------:R0:W-:Y:S04]  /*0350*/  STS [R3], RZ ;  /* 0x000000ff03007388 */ /* 0x0001e80000000800 */
[----:B------:R0:W-:Y:S04]  /*0360*/  STS [R3+0x4], RZ ;  /* 0x000004ff03007388 */ /* 0x0001e80000000800 */
        /* <DEDUP_REMOVED lines=13> */
[----:B------:R0:W-:Y:S01]  /*0440*/  STS [R3+0x3c], RZ ;  /* 0x00003cff03007388 */ /* 0x0001e20000000800 */
[----:B------:R-:W-:Y:S05]  /*0450*/  @P0 BRA `(.L_x_3) ;  /* 0xfffffffc00ac0947 */ /* 0x000fea000383ffff */
.L_x_2:
[----:B------:R-:W-:Y:S05]  /*0460*/  @!P1 BRA `(.L_x_1) ;  /* 0x0000000000c09947 */ /* 0x000fea0003800000 */
[----:B------:R-:W-:Y:S02]  /*0470*/  ISETP.GE.U32.AND P0, PT, R4, 0x8, PT ;  /* 0x000000080400780c */ /* 0x000fe40003f06070 */
[----:B------:R-:W-:-:S04]  /*0480*/  LOP3.LUT R5, R0, 0x7, RZ, 0xc0, !PT ;  /* 0x0000000700057812 */ /* 0x000fc800078ec0ff */
[----:B------:R-:W-:-:S07]  /*0490*/  ISETP.NE.AND P1, PT, R5, RZ, PT ;  /* 0x000000ff0500720c */ /* 0x000fce0003f25270 */
[----:B------:R-:W-:Y:S06]  /*04a0*/  @!P0 BRA `(.L_x_4) ;  /* 0x00000000003c8947 */ /* 0x000fec0003800000 */
[----:B------:R-:W1:Y:S01]  /*04b0*/  S2UR UR5, SR_CgaCtaId ;  /* 0x00000000000579c3 */ /* 0x000e620000008800 */
[----:B------:R-:W-:Y:S01]  /*04c0*/  UMOV UR4, 0x400 ;  /* 0x0000040000047882 */ /* 0x000fe20000000000 */
[----:B0-----:R-:W-:Y:S01]  /*04d0*/  IMAD R3, R17, R0, R2 ;  /* 0x0000000011037224 */ /* 0x001fe200078e0202 */
[----:B------:R-:W-:Y:S01]  /*04e0*/  UIADD3 UR4, UPT, UPT, UR4, 0x30, URZ ;  /* 0x0000003004047890 */ /* 0x000fe2000fffe0ff */
[----:B------:R-:W-:-:S03]  /*04f0*/  IADD3 R2, PT, PT, R2, 0x8, RZ ;  /* 0x0000000802027810 */ /* 0x000fc60007ffe0ff */
[----:B-1----:R-:W-:-:S06]  /*0500*/  ULEA UR4, UR5, UR4, 0x18 ;  /* 0x0000000405047291 */ /* 0x002fcc000f8ec0ff */
[----:B------:R-:W-:-:S05]  /*0510*/  LEA R3, R3, UR4, 0x2 ;  /* 0x0000000403037c11 */ /* 0x000fca000f8e10ff */
[----:B------:R1:W-:Y:S04]  /*0520*/  STS [R3], RZ ;  /* 0x000000ff03007388 */ /* 0x0003e80000000800 */
[----:B------:R1:W-:Y:S04]  /*0530*/  STS [R3+0x4], RZ ;  /* 0x000004ff03007388 */ /* 0x0003e80000000800 */
[----:B------:R1:W-:Y:S04]  /*0540*/  STS [R3+0x8], RZ ;  /* 0x000008ff03007388 */ /* 0x0003e80000000800 */
[----:B------:R1:W-:Y:S04]  /*0550*/  STS [R3+0xc], RZ ;  /* 0x00000cff03007388 */ /* 0x0003e80000000800 */
[----:B------:R1:W-:Y:S04]  /*0560*/  STS [R3+0x10], RZ ;  /* 0x000010ff03007388 */ /* 0x0003e80000000800 */
[----:B------:R1:W-:Y:S04]  /*0570*/  STS [R3+0x14], RZ ;  /* 0x000014ff03007388 */ /* 0x0003e80000000800 */
[----:B------:R1:W-:Y:S04]  /*0580*/  STS [R3+0x18], RZ ;  /* 0x000018ff03007388 */ /* 0x0003e80000000800 */
[----:B------:R1:W-:Y:S02]  /*0590*/  STS [R3+0x1c], RZ ;  /* 0x00001cff03007388 */ /* 0x0003e40000000800 */
.L_x_4:
[----:B------:R-:W-:Y:S05]  /*05a0*/  @!P1 BRA `(.L_x_1) ;  /* 0x0000000000709947 */ /* 0x000fea0003800000 */
[----:B------:R-:W-:Y:S02]  /*05b0*/  ISETP.GE.U32.AND P0, PT, R5, 0x4, PT ;  /* 0x000000040500780c */ /* 0x000fe40003f06070 */
[----:B------:R-:W-:-:S04]  /*05c0*/  LOP3.LUT R4, R0, 0x3, RZ, 0xc0, !PT ;  /* 0x0000000300047812 */ /* 0x000fc800078ec0ff */
[----:B------:R-:W-:-:S07]  /*05d0*/  ISETP.NE.AND P1, PT, R4, RZ, PT ;  /* 0x000000ff0400720c */ /* 0x000fce0003f25270 */
[----:B------:R-:W-:Y:S06]  /*05e0*/  @!P0 BRA `(.L_x_5) ;  /* 0x00000000002c8947 */ /* 0x000fec0003800000 */
[----:B------:R-:W2:Y:S01]  /*05f0*/  S2UR UR5, SR_CgaCtaId ;  /* 0x00000000000579c3 */ /* 0x000ea20000008800 */
[----:B------:R-:W-:Y:S01]  /*0600*/  UMOV UR4, 0x400 ;  /* 0x0000040000047882 */ /* 0x000fe20000000000 */
[----:B01----:R-:W-:Y:S01]  /*0610*/  IMAD R3, R17, R0, R2 ;  /* 0x0000000011037224 */ /* 0x003fe200078e0202 */
[----:B------:R-:W-:Y:S01]  /*0620*/  UIADD3 UR4, UPT, UPT, UR4, 0x30, URZ ;  /* 0x0000003004047890 */ /* 0x000fe2000fffe0ff */
[----:B------:R-:W-:-:S03]  /*0630*/  VIADD R2, R2, 0x4 ;  /* 0x0000000402027836 */ /* 0x000fc60000000000 */
[----:B--2---:R-:W-:-:S06]  /*0640*/  ULEA UR4, UR5, UR4, 0x18 ;  /* 0x0000000405047291 */ /* 0x004fcc000f8ec0ff */
[----:B------:R-:W-:-:S05]  /*0650*/  LEA R3, R3, UR4, 0x2 ;  /* 0x0000000403037c11 */ /* 0x000fca000f8e10ff */
[----:B------:R2:W-:Y:S04]  /*0660*/  STS [R3], RZ ;  /* 0x000000ff03007388 */ /* 0x0005e80000000800 */
[----:B------:R2:W-:Y:S04]  /*0670*/  STS [R3+0x4], RZ ;  /* 0x000004ff03007388 */ /* 0x0005e80000000800 */
[----:B------:R2:W-:Y:S04]  /*0680*/  STS [R3+0x8], RZ ;  /* 0x000008ff03007388 */ /* 0x0005e80000000800 */
[----:B------:R2:W-:Y:S02]  /*0690*/  STS [R3+0xc], RZ ;  /* 0x00000cff03007388 */ /* 0x0005e40000000800 */
.L_x_5:
[----:B------:R-:W-:Y:S05]  /*06a0*/  @!P1 BRA `(.L_x_1) ;  /* 0x0000000000309947 */ /* 0x000fea0003800000 */
[----:B------:R-:W3:Y:S01]  /*06b0*/  S2UR UR5, SR_CgaCtaId ;  /* 0x00000000000579c3 */ /* 0x000ee20000008800 */
[----:B------:R-:W-:Y:S02]  /*06c0*/  UMOV UR4, 0x400 ;  /* 0x0000040000047882 */ /* 0x000fe40000000000 */
[----:B------:R-:W-:-:S04]  /*06d0*/  UIADD3 UR4, UPT, UPT, UR4, 0x30, URZ ;  /* 0x0000003004047890 */ /* 0x000fc8000fffe0ff */
[----:B---3--:R-:W-:-:S03]  /*06e0*/  ULEA UR5, UR5, UR4, 0x18 ;  /* 0x0000000405057291 */ /* 0x008fc6000f8ec0ff */
[----:B------:R-:W-:-:S09]  /*06f0*/  UMOV UR4, URZ ;  /* 0x000000ff00047c82 */ /* 0x000fd20008000000 */
.L_x_6:
[----:B012---:R-:W-:Y:S01]  /*0700*/  IMAD R3, R17, R0, R2 ;  /* 0x0000000011037224 */ /* 0x007fe200078e0202 */
[----:B------:R-:W-:Y:S01]  /*0710*/  UIADD3 UR4, UPT, UPT, UR4, 0x1, URZ ;  /* 0x0000000104047890 */ /* 0x000fe2000fffe0ff */
[----:B------:R-:W-:-:S03]  /*0720*/  VIADD R2, R2, 0x1 ;  /* 0x0000000102027836 */ /* 0x000fc60000000000 */
[----:B------:R-:W-:Y:S02]  /*0730*/  LEA R3, R3, UR5, 0x2 ;  /* 0x0000000503037c11 */ /* 0x000fe4000f8e10ff */
[----:B------:R-:W-:-:S03]  /*0740*/  ISETP.NE.AND P0, PT, R4, UR4, PT ;  /* 0x0000000404007c0c */ /* 0x000fc6000bf05270 */
[----:B------:R3:W-:Y:S10]  /*0750*/  STS [R3], RZ ;  /* 0x000000ff03007388 */ /* 0x0007f40000000800 */
[----:B---3--:R-:W-:Y:S05]  /*0760*/  @P0 BRA `(.L_x_6) ;  /* 0xfffffffc00e40947 */ /* 0x008fea000383ffff */
.L_x_1:
[----:B------:R-:W-:Y:S05]  /*0770*/  BSYNC.RECONVERGENT B0 ;  /* 0x0000000000007941 */ /* 0x000fea0003800200 */
.L_x_0:
[----:B------:R-:W3:Y:S01]  /*0780*/  LDCU.64 UR4, c[0x0][0x380] ;  /* 0x00007000ff0477ac */ /* 0x000ee20008000a00 */
[----:B------:R-:W-:Y:S01]  /*0790*/  BAR.SYNC.DEFER_BLOCKING 0x0 ;  /* 0x0000000000007b1d */ /* 0x000fe20000010000 */
[----:B---3--:R-:W-:-:S04]  /*07a0*/  ISETP.GE.AND P0, PT, R13, UR5, PT ;  /* 0x000000050d007c0c */ /* 0x008fc8000bf06270 */
[----:B------:R-:W-:-:S13]  /*07b0*/  ISETP.GE.OR P0, PT, R15, UR4, P0 ;  /* 0x000000040f007c0c */ /* 0x000fda0008706670 */
[----:B------:R-:W-:Y:S05]  /*07c0*/  @P0 EXIT ;  /* 0x000000000000094d */ /* 0x000fea0003800000 */
[----:B------:R-:W-:-:S09]  /*07d0*/  UISETP.GE.AND UP0, UPT, UR7, 0x1, UPT ;  /* 0x000000010700788c */ /* 0x000fd2000bf06270 */
[----:B------:R-:W-:Y:S05]  /*07e0*/  BRA.U !UP0, `(.L_x_7) ;  /* 0x0000000508f07547 */ /* 0x000fea000b800000 */
[----:B------:R-:W3:Y:S01]  /*07f0*/  LDCU UR4, c[0x0][0x390] ;  /* 0x00007200ff0477ac */ /* 0x000ee20008000800 */
[----:B------:R-:W-:Y:S01]  /*0800*/  HFMA2 R12, -RZ, RZ, 0, 0 ;  /* 0x00000000ff0c7431 */ /* 0x000fe200000001ff */
[----:B------:R-:W-:Y:S02]  /*0810*/  UIADD3 UR6, UPT, UPT, -UR7, URZ, URZ ;  /* 0x000000ff07067290 */ /* 0x000fe4000fffe1ff */
[----:B---3--:R-:W-:-:S12]  /*0820*/  UIADD3 UR4, UPT, UPT, UR4, -0x1, URZ ;  /* 0xffffffff04047890 */ /* 0x008fd8000fffe0ff */
.L_x_15:
[----:B---3--:R-:W3:Y:S01]  /*0830*/  S2R R9, SR_CgaCtaId ;  /* 0x0000000000097919 */ /* 0x008ee20000008800 */
[----:B------:R-:W4:Y:S01]  /*0840*/  LDCU UR5, c[0x0][0x38c] ;  /* 0x00007180ff0577ac */ /* 0x000f220008000800 */
[----:B------:R-:W-:Y:S01]  /*0850*/  MOV R0, 0x400 ;  /* 0x0000040000007802 */ /* 0x000fe20000000f00 */
[----:B------:R-:W5:Y:S04]  /*0860*/  LDCU UR10, c[0x0][0x388] ;  /* 0x00007100ff0a77ac */ /* 0x000f680008000800 */
[----:B------:R-:W-:Y:S01]  /*0870*/  VIADD R2, R0, 0x20 ;  /* 0x0000002000027836 */ /* 0x000fe20000000000 */
[----:B0-----:R-:W0:Y:S01]  /*0880*/  LDCU UR12, c[0x0][0x388] ;  /* 0x00007100ff0c77ac */ /* 0x001e220008000800 */
[----:B-1----:R-:W1:Y:S01]  /*0890*/  LDCU UR11, c[0x0][0x390] ;  /* 0x00007200ff0b77ac */ /* 0x002e620008000800 */
[----:B----4-:R-:W-:Y:S01]  /*08a0*/  UIADD3 UR5, UPT, UPT, UR5, -0x1, URZ ;  /* 0xffffffff05057890 */ /* 0x010fe2000fffe0ff */
[----:B-----5:R-:W-:-:S02]  /*08b0*/  IMAD R11, R15, UR10, R12 ;  /* 0x0000000a0f0b7c24 */ /* 0x020fc4000f8e020c */
[----:B0-----:R-:W-:-:S03]  /*08c0*/  IMAD R10, R13, UR12, RZ ;  /* 0x0000000c0d0a7c24 */ /* 0x001fc6000f8e02ff */
[----:B------:R-:W-:Y:S01]  /*08d0*/  ISETP.GE.AND P0, PT, R11, UR5, PT ;  /* 0x000000050b007c0c */ /* 0x000fe2000bf06270 */
[----:B------:R-:W-:Y:S01]  /*08e0*/  UMOV UR5, UR6 ;  /* 0x0000000600057c82 */ /* 0x000fe20008000000 */
[----:B---3--:R-:W-:Y:S02]  /*08f0*/  LEA R7, R9, R0, 0x18 ;  /* 0x0000000009077211 */ /* 0x008fe400078ec0ff */
[C---:B------:R-:W-:Y:S01]  /*0900*/  ISETP.GT.AND P0, PT, R11.reuse, RZ, !P0 ;  /* 0x000000ff0b00720c */ /* 0x040fe20004704270 */
[----:B-1----:R-:W-:Y:S01]  /*0910*/  IMAD R11, R11, UR11, R10 ;  /* 0x0000000b0b0b7c24 */ /* 0x002fe2000f8e020a */
[----:B------:R-:W-:Y:S01]  /*0920*/  LEA R9, R9, R2, 0x18 ;  /* 0x0000000209097211 */ /* 0x000fe200078ec0ff */
[----:B------:R-:W-:Y:S01]  /*0930*/  IMAD R8, R12, 0x8, R7 ;  /* 0x000000080c087824 */ /* 0x000fe200078e0207 */
[----:B------:R-:W-:Y:S01]  /*0940*/  IADD3 R7, PT, PT, R7, 0x4, RZ ;  /* 0x0000000407077810 */ /* 0x000fe20007ffe0ff */
[----:B------:R-:W-:-:S08]  /*0950*/  IMAD.SHL.U32 R6, R11, 0x2, RZ ;  /* 0x000000020b067824 */ /* 0x000fd000078e00ff */
.L_x_14:
[C---:B------:R-:W-:Y:S01]  /*0960*/  ISETP.GE.AND P1, PT, R10.reuse, UR4, PT ;  /* 0x000000040a007c0c */ /* 0x040fe2000bf26270 */
[----:B------:R-:W-:Y:S03]  /*0970*/  BSSY.RECONVERGENT B0, `(.L_x_8) ;  /* 0x0000057000007945 */ /* 0x000fe60003800200 */
[----:B------:R-:W-:-:S04]  /*0980*/  ISETP.LT.OR P1, PT, R10, 0x1, P1 ;  /* 0x000000010a00780c */ /* 0x000fc80000f21670 */
[----:B------:R-:W-:-:S13]  /*0990*/  PLOP3.LUT P1, PT, P0, P1, PT, 0x8f, 0xf8 ;  /* 0x0000000000f8781c */ /* 0x000fda0000723177 */
[----:B01-3--:R-:W-:Y:S05]  /*09a0*/  @P1 BRA `(.L_x_9) ;  /* 0x00000004004c1947 */ /* 0x00bfea0003800000 */
[----:B--2---:R-:W0:Y:S08]  /*09b0*/  LDC.64 R2, c[0x0][0x3a8] ;  /* 0x0000ea00ff027b82 */ /* 0x004e300000000a00 */
[----:B------:R-:W1:Y:S01]  /*09c0*/  LDC.64 R4, c[0x0][0x3b0] ;  /* 0x0000ec00ff047b82 */ /* 0x000e620000000a00 */
[----:B------:R-:W2:Y:S07]  /*09d0*/  S2R R22, SR_CgaCtaId ;  /* 0x0000000000167919 */ /* 0x000eae0000008800 */
[----:B------:R-:W3:Y:S01]  /*09e0*/  LDC R23, c[0x0][0x394] ;  /* 0x0000e500ff177b82 */ /* 0x000ee20000000800 */
[----:B------:R-:W-:Y:S01]  /*09f0*/  MOV R24, 0x400 ;  /* 0x0000040000187802 */ /* 0x000fe20000000f00 */
[----:B------:R-:W-:Y:S01]  /*0a00*/  LDS R20, [R7+-0x4] ;  /* 0xfffffc0007147984 */ /* 0x000fe20000000800 */
[----:B0-----:R-:W-:-:S05]  /*0a10*/  IMAD.WIDE R2, R6, 0x4, R2 ;  /* 0x0000000406027825 */ /* 0x001fca00078e0202 */
[----:B------:R-:W3:Y:S01]  /*0a20*/  LDG.E R0, desc[UR8][R2.64] ;  /* 0x0000000802007981 */ /* 0x000ee2000c1e1900 */
[----:B-1----:R-:W-:-:S03]  /*0a30*/  IMAD.WIDE R4, R11, 0x4, R4 ;  /* 0x000000040b047825 */ /* 0x002fc600078e0204 */
[----:B------:R0:W4:Y:S04]  /*0a40*/  LDG.E R16, desc[UR8][R2.64+0x4] ;  /* 0x0000040802107981 */ /* 0x000128000c1e1900 */
[----:B------:R-:W0:Y:S01]  /*0a50*/  LDG.E R4, desc[UR8][R4.64] ;  /* 0x0000000804047981 */ /* 0x000e22000c1e1900 */
[----:B------:R-:W-:-:S05]  /*0a60*/  VIADD R25, R24, 0x30 ;  /* 0x0000003018197836 */ /* 0x000fca0000000000 */
[----:B--2---:R-:W-:Y:S02]  /*0a70*/  LEA R18, R22, R25, 0x18 ;  /* 0x0000001916127211 */ /* 0x004fe400078ec0ff */
[----:B------:R-:W0:Y:S01]  /*0a80*/  LDS R25, [R8] ;  /* 0x0000000008197984 */ /* 0x000e220000000800 */
[----:B------:R-:W-:Y:S01]  /*0a90*/  BSSY.RECONVERGENT B1, `(.L_x_10) ;  /* 0x0000021000017945 */ /* 0x000fe20003800200 */
[----:B---3--:R-:W-:-:S05]  /*0aa0*/  IMAD R27, R17, R23, R0 ;  /* 0x00000017111b7224 */ /* 0x008fca00078e0200 */
[----:B------:R-:W-:-:S05]  /*0ab0*/  LEA R27, R27, R18, 0x2 ;  /* 0x000000121b1b7211 */ /* 0x000fca00078e10ff */
[----:B------:R-:W1:Y:S01]  /*0ac0*/  LDS R26, [R27] ;  /* 0x000000001b1a7984 */ /* 0x000e620000000800 */
[----:B0-----:R-:W-:Y:S01]  /*0ad0*/  FMUL R3, R4, R25 ;  /* 0x0000001904037220 */ /* 0x001fe20000400000 */
[----:B----4-:R-:W-:-:S04]  /*0ae0*/  IMAD R5, R17, R23, R16 ;  /* 0x0000001711057224 */ /* 0x010fc800078e0210 */
[----:B------:R-:W-:Y:S02]  /*0af0*/  IMAD R2, R5, 0x4, R18 ;  /* 0x0000000405027824 */ /* 0x000fe400078e0212 */
[----:B-1----:R-:W-:-:S05]  /*0b00*/  FFMA R26, R3, R20, R26 ;  /* 0x00000014031a7223 */ /* 0x002fca000000001a */
[----:B------:R-:W-:Y:S04]  /*0b10*/  STS [R27], R26 ;  /* 0x0000001a1b007388 */ /* 0x000fe80000000800 */
[----:B------:R-:W0:Y:S01]  /*0b20*/  LDS R28, [R2+0x24] ;  /* 0x00002400021c7984 */ /* 0x000e220000000800 */
[----:B------:R-:W-:-:S05]  /*0b30*/  VIADD R5, R24, 0x20 ;  /* 0x0000002018057836 */ /* 0x000fca0000000000 */
[----:B------:R-:W-:-:S04]  /*0b40*/  LEA R5, R22, R5, 0x18 ;  /* 0x0000000516057211 */ /* 0x000fc800078ec0ff */
[----:B------:R-:W-:Y:S01]  /*0b50*/  LEA R22, R12, R5, 0x2 ;  /* 0x000000050c167211 */ /* 0x000fe200078e10ff */
[----:B0-----:R-:W-:-:S05]  /*0b60*/  FFMA R25, R3, R20, R28 ;  /* 0x0000001403197223 */ /* 0x001fca000000001c */
[----:B------:R-:W-:Y:S04]  /*0b70*/  STS [R2+0x24], R25 ;  /* 0x0000241902007388 */ /* 0x000fe80000000800 */
[----:B------:R-:W0:Y:S02]  /*0b80*/  LDS R22, [R22] ;  /* 0x0000000016167984 */ /* 0x000e240000000800 */
[----:B0-----:R-:W-:-:S05]  /*0b90*/  IMAD.IADD R5, R22, 0x1, R19 ;  /* 0x0000000116057824 */ /* 0x001fca00078e0213 */
[----:B------:R-:W-:-:S13]  /*0ba0*/  ISETP.GT.U32.AND P1, PT, R5, 0x7, PT ;  /* 0x000000070500780c */ /* 0x000fda0003f24070 */
[----:B------:R-:W-:Y:S05]  /*0bb0*/  @P1 BRA `(.L_x_11) ;  /* 0x0000000000381947 */ /* 0x000fea0003800000 */
[----:B------:R-:W-:Y:S01]  /*0bc0*/  IMAD R2, R14, R21, RZ ;  /* 0x000000150e027224 */ /* 0x000fe200078e02ff */
[----:B------:R-:W0:Y:S03]  /*0bd0*/  LDS R25, [R8+0x4] ;  /* 0x0000040008197984 */ /* 0x000e260000000800 */
[----:B------:R-:W-:-:S04]  /*0be0*/  IMAD.IADD R2, R2, 0x1, R5 ;  /* 0x0000000102027824 */ /* 0x000fc800078e0205 */
[CC--:B------:R-:W-:Y:S02]  /*0bf0*/  IMAD R27, R2.reuse, R23.reuse, R0 ;  /* 0x00000017021b7224 */ /* 0x0c0fe400078e0200 */
[----:B------:R-:W-:-:S03]  /*0c00*/  IMAD R22, R2, R23, R16 ;  /* 0x0000001702167224 */ /* 0x000fc600078e0210 */
[----:B------:R-:W-:Y:S01]  /*0c10*/  LEA R27, R27, R18, 0x2 ;  /* 0x000000121b1b7211 */ /* 0x000fe200078e10ff */
[----:B------:R-:W-:-:S04]  /*0c20*/  IMAD R22, R22, 0x4, R18 ;  /* 0x0000000416167824 */ /* 0x000fc800078e0212 */
[----:B------:R-:W1:Y:S01]  /*0c30*/  LDS R29, [R27] ;  /* 0x000000001b1d7984 */ /* 0x000e620000000800 */
[----:B0-----:R-:W-:-:S04]  /*0c40*/  FMUL R25, R4, R25 ;  /* 0x0000001904197220 */ /* 0x001fc80000400000 */
[----:B-1----:R-:W-:-:S05]  /*0c50*/  FFMA R2, R20, R25, R29 ;  /* 0x0000001914027223 */ /* 0x002fca000000001d */
[----:B------:R-:W-:Y:S04]  /*0c60*/  STS [R27], R2 ;  /* 0x000000021b007388 */ /* 0x000fe80000000800 */
[----:B------:R-:W0:Y:S02]  /*0c70*/  LDS R29, [R22+0x24] ;  /* 0x00002400161d7984 */ /* 0x000e240000000800 */
[----:B0-----:R-:W-:-:S05]  /*0c80*/  FFMA R29, R20, R25, R29 ;  /* 0x00000019141d7223 */ /* 0x001fca000000001d */
[----:B------:R0:W-:Y:S02]  /*0c90*/  STS [R22+0x24], R29 ;  /* 0x0000241d16007388 */ /* 0x0001e40000000800 */
.L_x_11:
[----:B------:R-:W-:Y:S05]  /*0ca0*/  BSYNC.RECONVERGENT B1 ;  /* 0x0000000000017941 */ /* 0x000fea0003800200 */
.L_x_10:
[----:B------:R-:W1:Y:S01]  /*0cb0*/  LDS R2, [R9] ;  /* 0x0000000009027984 */ /* 0x000e620000000800 */
[----:B------:R-:W-:Y:S01]  /*0cc0*/  BSSY.RECONVERGENT B1, `(.L_x_12) ;  /* 0x0000012000017945 */ /* 0x000fe20003800200 */
[----:B-1----:R-:W-:-:S05]  /*0cd0*/  IMAD.IADD R2, R2, 0x1, R21 ;  /* 0x0000000102027824 */ /* 0x002fca00078e0215 */
[----:B------:R-:W-:Y:S02]  /*0ce0*/  ISETP.GT.U32.AND P1, PT, R2, 0x7, PT ;  /* 0x000000070200780c */ /* 0x000fe40003f24070 */
[----:B------:R-:W-:-:S04]  /*0cf0*/  LOP3.LUT R20, R5, R2, RZ, 0xfc, !PT ;  /* 0x0000000205147212 */ /* 0x000fc800078efcff */
[----:B------:R-:W-:-:S07]  /*0d00*/  ISETP.GT.U32.AND P2, PT, R20, 0x7, PT ;  /* 0x000000071400780c */ /* 0x000fce0003f44070 */
[----:B------:R-:W-:Y:S06]  /*0d10*/  @P1 BRA `(.L_x_13) ;  /* 0x0000000000301947 */ /* 0x000fec0003800000 */
[----:B0-----:R-:W-:Y:S01]  /*0d20*/  IMAD R22, R2, R14, R19 ;  /* 0x0000000e02167224 */ /* 0x001fe200078e0213 */
[----:B------:R-:W-:Y:S03]  /*0d30*/  LDS R20, [R7] ;  /* 0x0000000007147984 */ /* 0x000fe60000000800 */
[CC--:B------:R-:W-:Y:S02]  /*0d40*/  IMAD R25, R22.reuse, R23.reuse, R0 ;  /* 0x0000001716197224 */ /* 0x0c0fe400078e0200 */
[----:B------:R-:W-:-:S03]  /*0d50*/  IMAD R27, R22, R23, R16 ;  /* 0x00000017161b7224 */ /* 0x000fc600078e0210 */
[----:B------:R-:W-:Y:S01]  /*0d60*/  LEA R25, R25, R18, 0x2 ;  /* 0x0000001219197211 */ /* 0x000fe200078e10ff */
[----:B------:R-:W-:-:S04]  /*0d70*/  IMAD R27, R27, 0x4, R18 ;  /* 0x000000041b1b7824 */ /* 0x000fc800078e0212 */
[----:B------:R-:W0:Y:S02]  /*0d80*/  LDS R24, [R25] ;  /* 0x0000000019187984 */ /* 0x000e240000000800 */
[----:B0-----:R-:W-:-:S05]  /*0d90*/  FFMA R24, R3, R20, R24 ;  /* 0x0000001403187223 */ /* 0x001fca0000000018 */
[----:B------:R-:W-:Y:S04]  /*0da0*/  STS [R25], R24 ;  /* 0x0000001819007388 */ /* 0x000fe80000000800 */
[----:B------:R-:W0:Y:S02]  /*0db0*/  LDS R22, [R27+0x24] ;  /* 0x000024001b167984 */ /* 0x000e240000000800 */
[----:B0-----:R-:W-:-:S05]  /*0dc0*/  FFMA R22, R3, R20, R22 ;  /* 0x0000001403167223 */ /* 0x001fca0000000016 */
[----:B------:R1:W-:Y:S02]  /*0dd0*/  STS [R27+0x24], R22 ;  /* 0x000024161b007388 */ /* 0x0003e40000000800 */
.L_x_13:
[----:B------:R-:W-:Y:S05]  /*0de0*/  BSYNC.RECONVERGENT B1 ;  /* 0x0000000000017941 */ /* 0x000fea0003800200 */
.L_x_12:
[----:B------:R-:W-:Y:S05]  /*0df0*/  @P2 BRA `(.L_x_9) ;  /* 0x0000000000382947 */ /* 0x000fea0003800000 */
[----:B------:R-:W-:-:S04]  /*0e00*/  IMAD R2, R2, R14, R5 ;  /* 0x0000000e02027224 */ /* 0x000fc800078e0205 */
[CC--:B------:R-:W-:Y:S02]  /*0e10*/  IMAD R3, R2.reuse, R23.reuse, R0 ;  /* 0x0000001702037224 */ /* 0x0c0fe400078e0200 */
[----:B------:R-:W-:Y:S01]  /*0e20*/  LDS R0, [R7] ;  /* 0x0000000007007984 */ /* 0x000fe20000000800 */
[----:B------:R-:W-:Y:S02]  /*0e30*/  IMAD R23, R2, R23, R16 ;  /* 0x0000001702177224 */ /* 0x000fe400078e0210 */
[----:B------:R-:W-:Y:S02]  /*0e40*/  IMAD R5, R3, 0x4, R18 ;  /* 0x0000000403057824 */ /* 0x000fe400078e0212 */
[----:B------:R-:W2:Y:S01]  /*0e50*/  LDS R3, [R8+0x4] ;  /* 0x0000040008037984 */ /* 0x000ea20000000800 */
[----:B------:R-:W-:-:S03]  /*0e60*/  LEA R23, R23, R18, 0x2 ;  /* 0x0000001217177211 */ /* 0x000fc600078e10ff */
[----:B------:R-:W3:Y:S01]  /*0e70*/  LDS R20, [R5] ;  /* 0x0000000005147984 */ /* 0x000ee20000000800 */
[----:B--2---:R-:W-:-:S04]  /*0e80*/  FMUL R3, R4, R3 ;  /* 0x0000000304037220 */ /* 0x004fc80000400000 */
[----:B---3--:R-:W-:-:S05]  /*0e90*/  FFMA R20, R3, R0, R20 ;  /* 0x0000000003147223 */ /* 0x008fca0000000014 */
[----:B------:R-:W-:Y:S04]  /*0ea0*/  STS [R5], R20 ;  /* 0x0000001405007388 */ /* 0x000fe80000000800 */
[----:B------:R-:W2:Y:S02]  /*0eb0*/  LDS R2, [R23+0x24] ;  /* 0x0000240017027984 */ /* 0x000ea40000000800 */
[----:B--2---:R-:W-:-:S05]  /*0ec0*/  FFMA R2, R3, R0, R2 ;  /* 0x0000000003027223 */ /* 0x004fca0000000002 */
[----:B------:R3:W-:Y:S02]  /*0ed0*/  STS [R23+0x24], R2 ;  /* 0x0000240217007388 */ /* 0x0007e40000000800 */
.L_x_9:
[----:B------:R-:W-:Y:S05]  /*0ee0*/  BSYNC.RECONVERGENT B0 ;  /* 0x0000000000007941 */ /* 0x000fea0003800200 */
.L_x_8:
[----:B------:R-:W-:Y:S01]  /*0ef0*/  UIADD3 UR5, UPT, UPT, UR5, 0x1, URZ ;  /* 0x0000000105057890 */ /* 0x000fe2000fffe0ff */
[----:B------:R-:W-:Y:S01]  /*0f00*/  VIADD R9, R9, 0x4 ;  /* 0x0000000409097836 */ /* 0x000fe20000000000 */
[----:B------:R-:W-:Y:S01]  /*0f10*/  IADD3 R10, PT, PT, R10, 0x1, RZ ;  /* 0x000000010a0a7810 */ /* 0x000fe20007ffe0ff */
[----:B------:R-:W-:Y:S01]  /*0f20*/  VIADD R7, R7, 0x8 ;  /* 0x0000000807077836 */ /* 0x000fe20000000000 */
[----:B------:R-:W-:Y:S01]  /*0f30*/  UISETP.NE.AND UP0, UPT, UR5, URZ, UPT ;  /* 0x000000ff0500728c */ /* 0x000fe2000bf05270 */
[----:B------:R-:W-:Y:S02]  /*0f40*/  VIADD R6, R6, 0x2 ;  /* 0x0000000206067836 */ /* 0x000fe40000000000 */
[----:B------:R-:W-:-:S06]  /*0f50*/  VIADD R11, R11, 0x1 ;  /* 0x000000010b0b7836 */ /* 0x000fcc0000000000 */
[----:B------:R-:W-:Y:S05]  /*0f60*/  BRA.U UP0, `(.L_x_14) ;  /* 0xfffffff9007c7547 */ /* 0x000fea000b83ffff */
[----:B------:R-:W4:Y:S01]  /*0f70*/  LDCU UR5, c[0x0][0x388] ;  /* 0x00007100ff0577ac */ /* 0x000f220008000800 */
[----:B------:R-:W-:-:S04]  /*0f80*/  IADD3 R12, PT, PT, R12, 0x1, RZ ;  /* 0x000000010c0c7810 */ /* 0x000fc80007ffe0ff */
[----:B----4-:R-:W-:-:S13]  /*0f90*/  ISETP.NE.AND P0, PT, R12, UR5, PT ;  /* 0x000000050c007c0c */ /* 0x010fda000bf05270 */
[----:B------:R-:W-:Y:S05]  /*0fa0*/  @P0 BRA `(.L_x_15) ;  /* 0xfffffff800200947 */ /* 0x000fea000383ffff */
.L_x_7:
[----:B------:R-:W4:Y:S02]  /*0fb0*/  LDC R4, c[0x0][0x394] ;  /* 0x0000e500ff047b82 */ /* 0x000f240000000800 */
[----:B----4-:R-:W-:-:S13]  /*0fc0*/  ISETP.GE.AND P0, PT, R4, 0x1, PT ;  /* 0x000000010400780c */ /* 0x010fda0003f06270 */
[----:B------:R-:W-:Y:S05]  /*0fd0*/  @!P0 EXIT ;  /* 0x000000000000894d */ /* 0x000fea0003800000 */
[----:B------:R-:W4:Y:S01]  /*0fe0*/  LDCU UR4, c[0x0][0x3a0] ;  /* 0x00007400ff0477ac */ /* 0x000f220008000800 */
[C---:B------:R-:W-:Y:S01]  /*0ff0*/  ISETP.GE.U32.AND P0, PT, R4.reuse, 0x8, PT ;  /* 0x000000080400780c */ /* 0x040fe20003f06070 */
[-C--:B------:R-:W-:Y:S01]  /*1000*/  IMAD R0, R13, R4.reuse, RZ ;  /* 0x000000040d007224 */ /* 0x080fe200078e02ff */
[----:B------:R-:W-:Y:S01]  /*1010*/  LOP3.LUT R8, R4, 0x7, RZ, 0xc0, !PT ;  /* 0x0000000704087812 */ /* 0x000fe200078ec0ff */
[----:B------:R-:W-:-:S03]  /*1020*/  IMAD R17, R17, R4, RZ ;  /* 0x0000000411117224 */ /* 0x000fc600078e02ff */
[----:B------:R-:W-:Y:S01]  /*1030*/  ISETP.NE.AND P1, PT, R8, RZ, PT ;  /* 0x000000ff0800720c */ /* 0x000fe20003f25270 */
[----:B----4-:R-:W-:Y:S02]  /*1040*/  IMAD R15, R15, UR4, R0 ;  /* 0x000000040f0f7c24 */ /* 0x010fe4000f8e0200 */
[----:B------:R-:W-:-:S04]  /*1050*/  IMAD.MOV.U32 R0, RZ, RZ, RZ ;  /* 0x000000ffff007224 */ /* 0x000fc800078e00ff */
[----:B------:R-:W-:Y:S06]  /*1060*/  @!P0 BRA `(.L_x_16) ;  /* 0x0000000000908947 */ /* 0x000fec0003800000 */
[----:B------:R-:W4:Y:S01]  /*1070*/  S2UR UR7, SR_CgaCtaId ;  /* 0x00000000000779c3 */ /* 0x000f220000008800 */
[----:B------:R-:W5:Y:S01]  /*1080*/  LDCU.64 UR4, c[0x0][0x398] ;  /* 0x00007300ff0477ac */ /* 0x000f620008000a00 */
[----:B------:R-:W-:Y:S01]  /*1090*/  LOP3.LUT R0, R4, 0x7ffffff8, RZ, 0xc0, !PT ;  /* 0x7ffffff804007812 */ /* 0x000fe200078ec0ff */
[----:B------:R-:W-:Y:S01]  /*10a0*/  IMAD.MOV.U32 R7, RZ, RZ, R15 ;  /* 0x000000ffff077224 */ /* 0x000fe200078e000f */
[----:B------:R-:W-:Y:S02]  /*10b0*/  UMOV UR6, 0x400 ;  /* 0x0000040000067882 */ /* 0x000fe40000000000 */
[----:B------:R-:W-:Y:S01]  /*10c0*/  IADD3 R5, PT, PT, -R0, RZ, RZ ;  /* 0x000000ff00057210 */ /* 0x000fe20007ffe1ff */
[----:B------:R-:W-:Y:S02]  /*10d0*/  UIADD3 UR6, UPT, UPT, UR6, 0x30, URZ ;  /* 0x0000003006067890 */ /* 0x000fe4000fffe0ff */
[----:B-----5:R-:W-:-:S04]  /*10e0*/  UIADD3 UR4, UP0, UPT, UR4, 0x10, URZ ;  /* 0x0000001004047890 */ /* 0x020fc8000ff1e0ff */
[----:B------:R-:W-:Y:S02]  /*10f0*/  UIADD3.X UR5, UPT, UPT, URZ, UR5, URZ, UP0, !UPT ;  /* 0x00000005ff057290 */ /* 0x000fe400087fe4ff */
[----:B----4-:R-:W-:-:S06]  /*1100*/  ULEA UR6, UR7, UR6, 0x18 ;  /* 0x0000000607067291 */ /* 0x010fcc000f8ec0ff */
[----:B---3--:R-:W-:-:S05]  /*1110*/  LEA R2, R17, UR6, 0x2 ;  /* 0x0000000611027c11 */ /* 0x008fca000f8e10ff */
[----:B------:R-:W-:-:S07]  /*1120*/  VIADD R6, R2, 0x10 ;  /* 0x0000001002067836 */ /* 0x000fce0000000000 */
.L_x_17:
[----:B---3--:R-:W3:Y:S01]  /*1130*/  LDS R9, [R6+-0x10] ;  /* 0xfffff00006097984 */ /* 0x008ee20000000800 */
[----:B------:R-:W-:Y:S01]  /*1140*/  MOV R2, UR4 ;  /* 0x0000000400027c02 */ /* 0x000fe20008000f00 */
[----:B012---:R-:W-:Y:S01]  /*1150*/  IMAD.U32 R3, RZ, RZ, UR5 ;  /* 0x00000005ff037e24 */ /* 0x007fe2000f8e00ff */
[----:B------:R-:W-:Y:S01]  /*1160*/  IADD3 R5, PT, PT, R5, 0x8, RZ ;  /* 0x0000000805057810 */ /* 0x000fe20007ffe0ff */
[----:B------:R-:W0:Y:S02]  /*1170*/  LDS R11, [R6+-0xc] ;  /* 0xfffff400060b7984 */ /* 0x000e240000000800 */
[----:B------:R-:W-:Y:S01]  /*1180*/  IMAD.WIDE R2, R7, 0x4, R2 ;  /* 0x0000000407027825 */ /* 0x000fe200078e0202 */
[----:B------:R-:W-:Y:S01]  /*1190*/  ISETP.NE.AND P0, PT, R5, RZ, PT ;  /* 0x000000ff0500720c */ /* 0x000fe20003f05270 */
[----:B------:R-:W1:Y:S01]  /*11a0*/  LDS R13, [R6+-0x8] ;  /* 0xfffff800060d7984 */ /* 0x000e620000000800 */
[----:B------:R-:W-:-:S03]  /*11b0*/  IADD3 R7, PT, PT, R7, 0x8, RZ ;  /* 0x0000000807077810 */ /* 0x000fc60007ffe0ff */
[----:B------:R-:W2:Y:S04]  /*11c0*/  LDS R19, [R6+-0x4] ;  /* 0xfffffc0006137984 */ /* 0x000ea80000000800 */
[----:B------:R-:W4:Y:S04]  /*11d0*/  LDS R21, [R6] ;  /* 0x0000000006157984 */ /* 0x000f280000000800 */
[----:B------:R-:W5:Y:S04]  /*11e0*/  LDS R23, [R6+0x4] ;  /* 0x0000040006177984 */ /* 0x000f680000000800 */
[----:B------:R-:W5:Y:S04]  /*11f0*/  LDS R25, [R6+0x8] ;  /* 0x0000080006197984 */ /* 0x000f680000000800 */
[----:B------:R3:W5:Y:S02]  /*1200*/  LDS R27, [R6+0xc] ;  /* 0x00000c00061b7984 */ /* 0x0007640000000800 */
[----:B---3--:R-:W-:-:S02]  /*1210*/  VIADD R6, R6, 0x20 ;  /* 0x0000002006067836 */ /* 0x008fc40000000000 */
[----:B------:R3:W-:Y:S04]  /*1220*/  STG.E desc[UR8][R2.64+-0x10], R9 ;  /* 0xfffff00902007986 */ /* 0x0007e8000c101908 */
[----:B0-----:R3:W-:Y:S04]  /*1230*/  STG.E desc[UR8][R2.64+-0xc], R11 ;  /* 0xfffff40b02007986 */ /* 0x0017e8000c101908 */
[----:B-1----:R3:W-:Y:S04]  /*1240*/  STG.E desc[UR8][R2.64+-0x8], R13 ;  /* 0xfffff80d02007986 */ /* 0x0027e8000c101908 */
[----:B--2---:R3:W-:Y:S04]  /*1250*/  STG.E desc[UR8][R2.64+-0x4], R19 ;  /* 0xfffffc1302007986 */ /* 0x0047e8000c101908 */
[----:B----4-:R3:W-:Y:S04]  /*1260*/  STG.E desc[UR8][R2.64], R21 ;  /* 0x0000001502007986 */ /* 0x0107e8000c101908 */
[----:B-----5:R3:W-:Y:S04]  /*1270*/  STG.E desc[UR8][R2.64+0x4], R23 ;  /* 0x0000041702007986 */ /* 0x0207e8000c101908 */
[----:B------:R3:W-:Y:S04]  /*1280*/  STG.E desc[UR8][R2.64+0x8], R25 ;  /* 0x0000081902007986 */ /* 0x0007e8000c101908 */
[----:B------:R3:W-:Y:S01]  /*1290*/  STG.E desc[UR8][R2.64+0xc], R27 ;  /* 0x00000c1b02007986 */ /* 0x0007e2000c101908 */
[----:B------:R-:W-:Y:S05]  /*12a0*/  @P0 BRA `(.L_x_17) ;  /* 0xfffffffc00a00947 */ /* 0x000fea000383ffff */
.L_x_16:
[----:B------:R-:W-:Y:S05]  /*12b0*/  @!P1 EXIT ;  /* 0x000000000000994d */ /* 0x000fea0003800000 */
[----:B------:R-:W-:Y:S02]  /*12c0*/  ISETP.GE.U32.AND P0, PT, R8, 0x4, PT ;  /* 0x000000040800780c */ /* 0x000fe40003f06070 */
[----:B------:R-:W-:-:S04]  /*12d0*/  LOP3.LUT R6, R4, 0x3, RZ, 0xc0, !PT ;  /* 0x0000000304067812 */ /* 0x000fc800078ec0ff */
[----:B------:R-:W-:-:S07]  /*12e0*/  ISETP.NE.AND P1, PT, R6, RZ, PT ;  /* 0x000000ff0600720c */ /* 0x000fce0003f25270 */
[----:B------:R-:W-:Y:S06]  /*12f0*/  @!P0 BRA `(.L_x_18) ;  /* 0x0000000000488947 */ /* 0x000fec0003800000 */
[----:B------:R-:W4:Y:S01]  /*1300*/  S2UR UR5, SR_CgaCtaId ;  /* 0x00000000000579c3 */ /* 0x000f220000008800 */
[----:B------:R-:W-:Y:S01]  /*1310*/  UMOV UR4, 0x400 ;  /* 0x0000040000047882 */ /* 0x000fe20000000000 */
[----:B---3--:R-:W-:Y:S01]  /*1320*/  IMAD.IADD R2, R17, 0x1, R0 ;  /* 0x0000000111027824 */ /* 0x008fe200078e0200 */
[----:B------:R-:W-:Y:S01]  /*1330*/  UIADD3 UR4, UPT, UPT, UR4, 0x30, URZ ;  /* 0x0000003004047890 */ /* 0x000fe2000fffe0ff */
[----:B------:R-:W-:Y:S01]  /*1340*/  IADD3 R9, PT, PT, R15, R0, RZ ;  /* 0x000000000f097210 */ /* 0x000fe20007ffe0ff */
[----:B------:R-:W-:Y:S02]  /*1350*/  VIADD R0, R0, 0x4 ;  /* 0x0000000400007836 */ /* 0x000fe40000000000 */
[----:B----4-:R-:W-:-:S06]  /*1360*/  ULEA UR4, UR5, UR4, 0x18 ;  /* 0x0000000405047291 */ /* 0x010fcc000f8ec0ff */
[----:B------:R-:W-:Y:S02]  /*1370*/  LEA R5, R2, UR4, 0x2 ;  /* 0x0000000402057c11 */ /* 0x000fe4000f8e10ff */
[----:B012---:R-:W0:Y:S03]  /*1380*/  LDC.64 R2, c[0x0][0x398] ;  /* 0x0000e600ff027b82 */ /* 0x007e260000000a00 */
[----:B------:R-:W1:Y:S04]  /*1390*/  LDS R7, [R5] ;  /* 0x0000000005077984 */ /* 0x000e680000000800 */
[----:B------:R-:W2:Y:S04]  /*13a0*/  LDS R11, [R5+0x4] ;  /* 0x00000400050b7984 */ /* 0x000ea80000000800 */
[----:B------:R-:W3:Y:S04]  /*13b0*/  LDS R13, [R5+0x8] ;  /* 0x00000800050d7984 */ /* 0x000ee80000000800 */
[----:B------:R-:W4:Y:S01]  /*13c0*/  LDS R19, [R5+0xc] ;  /* 0x00000c0005137984 */ /* 0x000f220000000800 */
[----:B0-----:R-:W-:-:S05]  /*13d0*/  IMAD.WIDE R2, R9, 0x4, R2 ;  /* 0x0000000409027825 */ /* 0x001fca00078e0202 */
[----:B-1----:R0:W-:Y:S04]  /*13e0*/  STG.E desc[UR8][R2.64], R7 ;  /* 0x0000000702007986 */ /* 0x0021e8000c101908 */
[----:B--2---:R0:W-:Y:S04]  /*13f0*/  STG.E desc[UR8][R2.64+0x4], R11 ;  /* 0x0000040b02007986 */ /* 0x0041e8000c101908 */
[----:B---3--:R0:W-:Y:S04]  /*1400*/  STG.E desc[UR8][R2.64+0x8], R13 ;  /* 0x0000080d02007986 */ /* 0x0081e8000c101908 */
[----:B----4-:R0:W-:Y:S02]  /*1410*/  STG.E desc[UR8][R2.64+0xc], R19 ;  /* 0x00000c1302007986 */ /* 0x0101e4000c101908 */
.L_x_18:
[----:B------:R-:W-:Y:S05]  /*1420*/  @!P1 EXIT ;  /* 0x000000000000994d */ /* 0x000fea0003800000 */
[----:B------:R-:W-:Y:S02]  /*1430*/  ISETP.NE.AND P0, PT, R6, 0x1, PT ;  /* 0x000000010600780c */ /* 0x000fe40003f05270 */
[----:B------:R-:W-:-:S04]  /*1440*/  LOP3.LUT R4, R4, 0x1, RZ, 0xc0, !PT ;  /* 0x0000000104047812 */ /* 0x000fc800078ec0ff */
[----:B------:R-:W-:-:S07]  /*1450*/  ISETP.NE.U32.AND P1, PT, R4, 0x1, PT ;  /* 0x000000010400780c */ /* 0x000fce0003f25070 */
[----:B------:R-:W-:Y:S06]  /*1460*/  @!P0 BRA `(.L_x_19) ;  /* 0x0000000000388947 */ /* 0x000fec0003800000 */
[----:B------:R-:W4:Y:S01]  /*1470*/  S2UR UR5, SR_CgaCtaId ;  /* 0x00000000000579c3 */ /* 0x000f220000008800 */
[----:B------:R-:W-:Y:S01]  /*1480*/  UMOV UR4, 0x400 ;  /* 0x0000040000047882 */ /* 0x000fe20000000000 */
[----:B0--3--:R-:W-:Y:S01]  /*1490*/  IADD3 R2, PT, PT, R17, R0, RZ ;  /* 0x0000000011027210 */ /* 0x009fe20007ffe0ff */
[----:B------:R-:W-:Y:S01]  /*14a0*/  UIADD3 UR4, UPT, UPT, UR4, 0x30, URZ ;  /* 0x0000003004047890 */ /* 0x000fe2000fffe0ff */
[----:B------:R-:W-:Y:S01]  /*14b0*/  IMAD.IADD R7, R15, 0x1, R0 ;  /* 0x000000010f077824 */ /* 0x000fe200078e0200 */
[----:B------:R-:W-:Y:S02]  /*14c0*/  IADD3 R0, PT, PT, R0, 0x2, RZ ;  /* 0x0000000200007810 */ /* 0x000fe40007ffe0ff */
[----:B----4-:R-:W-:-:S06]  /*14d0*/  ULEA UR4, UR5, UR4, 0x18 ;  /* 0x0000000405047291 */ /* 0x010fcc000f8ec0ff */
[----:B------:R-:W-:Y:S02]  /*14e0*/  LEA R4, R2, UR4, 0x2 ;  /* 0x0000000402047c11 */ /* 0x000fe4000f8e10ff */
[----:B-12---:R-:W0:Y:S03]  /*14f0*/  LDC.64 R2, c[0x0][0x398] ;  /* 0x0000e600ff027b82 */ /* 0x006e260000000a00 */
[----:B------:R-:W1:Y:S04]  /*1500*/  LDS R5, [R4] ;  /* 0x0000000004057984 */ /* 0x000e680000000800 */
[----:B------:R-:W2:Y:S01]  /*1510*/  LDS R9, [R4+0x4] ;  /* 0x0000040004097984 */ /* 0x000ea20000000800 */
[----:B0-----:R-:W-:-:S05]  /*1520*/  IMAD.WIDE R2, R7, 0x4, R2 ;  /* 0x0000000407027825 */ /* 0x001fca00078e0202 */
[----:B-1----:R4:W-:Y:S04]  /*1530*/  STG.E desc[UR8][R2.64], R5 ;  /* 0x0000000502007986 */ /* 0x0029e8000c101908 */
[----:B--2---:R4:W-:Y:S02]  /*1540*/  STG.E desc[UR8][R2.64+0x4], R9 ;  /* 0x0000040902007986 */ /* 0x0049e4000c101908 */
.L_x_19:
[----:B------:R-:W-:Y:S05]  /*1550*/  @P1 EXIT ;  /* 0x000000000000194d */ /* 0x000fea0003800000 */
[----:B------:R-:W5:Y:S01]  /*1560*/  S2UR UR5, SR_CgaCtaId ;  /* 0x00000000000579c3 */ /* 0x000f620000008800 */
[----:B------:R-:W-:Y:S01]  /*1570*/  UMOV UR4, 0x400 ;  /* 0x0000040000047882 */ /* 0x000fe20000000000 */
[----:B------:R-:W-:Y:S01]  /*1580*/  IMAD.IADD R17, R17, 0x1, R0 ;  /* 0x0000000111117824 */ /* 0x000fe200078e0200 */
[----:B------:R-:W-:Y:S01]  /*1590*/  UIADD3 UR4, UPT, UPT, UR4, 0x30, URZ ;  /* 0x0000003004047890 */ /* 0x000fe2000fffe0ff */
[----:B------:R-:W-:-:S04]  /*15a0*/  IADD3 R15, PT, PT, R15, R0, RZ ;  /* 0x000000000f0f7210 */ /* 0x000fc80007ffe0ff */
[----:B01234-:R-:W0:Y:S01]  /*15b0*/  LDC.64 R2, c[0x0][0x398] ;  /* 0x0000e600ff027b82 */ /* 0x01fe220000000a00 */
[----:B-----5:R-:W-:-:S06]  /*15c0*/  ULEA UR4, UR5, UR4, 0x18 ;  /* 0x0000000405047291 */ /* 0x020fcc000f8ec0ff */
[----:B------:R-:W-:Y:S01]  /*15d0*/  LEA R17, R17, UR4, 0x2 ;  /* 0x0000000411117c11 */ /* 0x000fe2000f8e10ff */
[----:B0-----:R-:W-:-:S05]  /*15e0*/  IMAD.WIDE R2, R15, 0x4, R2 ;  /* 0x000000040f027825 */ /* 0x001fca00078e0202 */
[----:B------:R-:W0:Y:S04]  /*15f0*/  LDS R17, [R17] ;  /* 0x0000000011117984 */ /* 0x000e280000000800 */
[----:B0-----:R-:W-:Y:S01]  /*1600*/  STG.E desc[UR8][R2.64], R17 ;  /* 0x0000001102007986 */ /* 0x001fe2000c101908 */
[----:B------:R-:W-:Y:S05]  /*1610*/  EXIT ;  /* 0x000000000000794d */ /* 0x000fea0003800000 */
.L_x_20:
[----:B------:R-:W-:-:S00]  /*1620*/  BRA `(.L_x_20) ;  /* 0xfffffffc00fc7947 */ /* 0x000fc0000383ffff */
[----:B------:R-:W-:-:S00]  /*1630*/  NOP ;  /* 0x0000000000007918 */ /* 0x000fc00000000000 */
        /* <DEDUP_REMOVED lines=12> */
.L_x_21:


//--------------------- .nv.shared._Z9kernel_n4iiiiiiPfiPiS_S_S0_ --------------------------
	.section	.nv.shared._Z9kernel_n4iiiiiiPfiPiS_S_S0_,"aw",@nobits
	.sectionflags	@""
	.align	4
.nv.shared._Z9kernel_n4iiiiiiPfiPiS_S_S0_:
	.zero		21808


//--------------------- .nv.shared.reserved.0     --------------------------
	.section	.nv.shared.reserved.0,"aw",@nobits
	.weak		__nv_reservedSMEM_offset_0_alias
	.size		__nv_reservedSMEM_offset_0_alias, 0, 64
	.other		__nv_reservedSMEM_offset_0_alias,@"STO_CUDA_RESERVED_SHARED STV_DEFAULT"
__nv_reservedSMEM_offset_0_alias:
	.zero		0
	.zero		64


//--------------------- .nv.constant0._Z9kernel_n4iiiiiiPfiPiS_S_S0_ --------------------------
	.section	.nv.constant0._Z9kernel_n4iiiiiiPfiPiS_S_S0_,"a",@progbits
	.sectionflags	@""
	.align	4
.nv.constant0._Z9kernel_n4iiiiiiPfiPiS_S_S0_:
	.zero		968


//--------------------- SYMBOLS --------------------------

	.type		.nv.reservedSmem.offset0,@object
	.size		.nv.reservedSmem.offset0,0x4
	.type		.nv.reservedSmem.cap,@object
	.size		.nv.reservedSmem.cap,0x4
